def matmul_kernel(
    a_ptr,
    b_ptr,
    c_ptr,
    M,
    N,
    K,
    stride_am,
    stride_ak,
    stride_bk,
    stride_bn,
    stride_cm,
    stride_cn,
    BLOCK_M: tl.constexpr,
    BLOCK_N: tl.constexpr,
    BLOCK_K: tl.constexpr,
    GROUP_M: tl.constexpr,
):
    pid = tl.program_id(axis=0)
    num_pid_m = tl.cdiv(M, BLOCK_M)
    num_pid_n = tl.cdiv(N, BLOCK_N)
    num_pid_in_group = GROUP_M * num_pid_n
    group_id = pid // num_pid_in_group
    first_pid_m = group_id * GROUP_M
    group_size_m = min(num_pid_m - first_pid_m, GROUP_M)
    pid_m = first_pid_m + ((pid % num_pid_in_group) % group_size_m)
    pid_n = (pid % num_pid_in_group) // group_size_m

    offs_am = (pid_m * BLOCK_M + tl.arange(0, BLOCK_M)) % M
    offs_bn = (pid_n * BLOCK_N + tl.arange(0, BLOCK_N)) % N
    offs_k = tl.arange(0, BLOCK_K)
    a_ptrs = a_ptr + offs_am[:, None] * stride_am + offs_k[None, :] * stride_ak
    b_ptrs = b_ptr + offs_k[:, None] * stride_bk + offs_bn[None, :] * stride_bn

    acc = tl.zeros((BLOCK_M, BLOCK_N), dtype=tl.float32)
    for kk in range(0, tl.cdiv(K, BLOCK_K)):
        a = tl.load(a_ptrs, mask=offs_k[None, :] < K - kk * BLOCK_K, other=0.0)
        b = tl.load(b_ptrs, mask=offs_k[:, None] < K - kk * BLOCK_K, other=0.0)
        acc = tl.dot(a, b, acc)
        a_ptrs += BLOCK_K * stride_ak
        b_ptrs += BLOCK_K * stride_bk

    c = acc.to(c_ptr.dtype.element_ty)
    offs_cm = pid_m * BLOCK_M + tl.arange(0, BLOCK_M)
    offs_cn = pid_n * BLOCK_N + tl.arange(0, BLOCK_N)
    c_ptrs = c_ptr + offs_cm[:, None] * stride_cm + offs_cn[None, :] * stride_cn
    mask = (offs_cm[:, None] < M) & (offs_cn[None, :] < N)
    tl.store(c_ptrs, c, mask=mask)

# config = {"BLOCK_K": 32, "BLOCK_M": 32, "BLOCK_N": 512, "GROUP_M": 8, "arch": "sm_90", "dtype": "bf16", "num_ctas": 1, "num_stages": 2, "num_warps": 8}
# arch = sm_90


// ===== COMPILED SASS (sm_90a) =====

	.target	sm_90a

	.elftype	@"ET_EXEC"


//--------------------- .note.nv.tkinfo           --------------------------
	.section	.note.nv.tkinfo,"",@"SHT_NOTE"
	.sectionflags	@"SHF_NOTE_NV_TKINFO"
	.tkinfo
        /*0018*/ 	.word	0x00000002
        /*0030*/ 	.string	""
        /*0030*/ 	.string	"ptxas"
        /*0030*/ 	.string	"Cuda compilation tools, release 13.0, V13.0.88"
        /*0030*/ 	.string	"Build cuda_13.0.r13.0/compiler.36424714_0"
        /*0030*/ 	.string	"-v  -suppress-debug-info  -lineinfo  -arch sm_90a "



//--------------------- .note.nv.cuinfo           --------------------------
	.section	.note.nv.cuinfo,"",@"SHT_NOTE"
	.sectionflags	@"SHF_NOTE_NV_CUINFO"
        /*0018*/ 	.short	0x0002
        /*001a*/ 	.short	0x005a
        /*001c*/ 	.short	0x0082
	.zero		2


//--------------------- .nv.info                  --------------------------
	.section	.nv.info,"",@"SHT_CUDA_INFO"
	.align	4


	//----- nvinfo : EIATTR_REGCOUNT
	.align		4
        /*0000*/ 	.byte	0x04, 0x2f
        /*0002*/ 	.short	(.L_1 - .L_0)
	.align		4
.L_0:
        /*0004*/ 	.word	index@(matmul_kernel)
        /*0008*/ 	.word	0x000000ff


	//----- nvinfo : EIATTR_FRAME_SIZE
	.align		4
.L_1:
        /*000c*/ 	.byte	0x04, 0x11
        /*000e*/ 	.short	(.L_3 - .L_2)
	.align		4
.L_2:
        /*0010*/ 	.word	index@(matmul_kernel)
        /*0014*/ 	.word	0x000000b8


	//----- nvinfo : EIATTR_MIN_STACK_SIZE
	.align		4
.L_3:
        /*0018*/ 	.byte	0x04, 0x12
        /*001a*/ 	.short	(.L_5 - .L_4)
	.align		4
.L_4:
        /*001c*/ 	.word	index@(matmul_kernel)
        /*0020*/ 	.word	0x000000b8
.L_5:


//--------------------- .nv.compat                --------------------------
	.section	.nv.compat,"",@"SHT_CUDA_COMPAT_INFO"
	.align	4
        /*0000*/ 	.byte	0x02, 0x09, 0x01, 0x00, 0x02, 0x02, 0x01, 0x00, 0x02, 0x05, 0x05, 0x00, 0x03, 0x07, 0x01, 0x01
        /*0010*/ 	.byte	0x02, 0x03, 0x00, 0x00, 0x02, 0x06, 0x01, 0x00, 0x04, 0x0b, 0x08, 0x00, 0x00, 0x00, 0x00, 0x00
        /*0020*/ 	.byte	0x00, 0x00, 0x00, 0x00


//--------------------- .nv.info.matmul_kernel    --------------------------
	.section	.nv.info.matmul_kernel,"",@"SHT_CUDA_INFO"
	.sectionflags	@""
	.align	4


	//----- nvinfo : EIATTR_CUDA_API_VERSION
	.align		4
        /*0000*/ 	.byte	0x04, 0x37
        /*0002*/ 	.short	(.L_7 - .L_6)
.L_6:
        /*0004*/ 	.word	0x00000082


	//----- nvinfo : EIATTR_KPARAM_INFO
	.align		4
.L_7:
        /*0008*/ 	.byte	0x04, 0x17
        /*000a*/ 	.short	(.L_9 - .L_8)
.L_8:
        /*000c*/ 	.word	0x00000000
        /*0010*/ 	.short	0x000d
        /*0012*/ 	.short	0x0048
        /*0014*/ 	.byte	0x00, 0xf4, 0x21, 0x00


	//----- nvinfo : EIATTR_KPARAM_INFO
	.align		4
.L_9:
        /*0018*/ 	.byte	0x04, 0x17
        /*001a*/ 	.short	(.L_11 - .L_10)
.L_10:
        /*001c*/ 	.word	0x00000000
        /*0020*/ 	.short	0x000c
        /*0022*/ 	.short	0x0040
        /*0024*/ 	.byte	0x00, 0xf4, 0x21, 0x00


	//----- nvinfo : EIATTR_KPARAM_INFO
	.align		4
.L_11:
        /*0028*/ 	.byte	0x04, 0x17
        /*002a*/ 	.short	(.L_13 - .L_12)
.L_12:
        /*002c*/ 	.word	0x00000000
        /*0030*/ 	.short	0x000b
        /*0032*/ 	.short	0x0038
        /*0034*/ 	.byte	0x00, 0xf0, 0x11, 0x00


	//----- nvinfo : EIATTR_KPARAM_INFO
	.align		4
.L_13:
        /*0038*/ 	.byte	0x04, 0x17
        /*003a*/ 	.short	(.L_15 - .L_14)
.L_14:
        /*003c*/ 	.word	0x00000000
        /*0040*/ 	.short	0x000a
        /*0042*/ 	.short	0x0034
        /*0044*/ 	.byte	0x00, 0xf0, 0x11, 0x00


	//----- nvinfo : EIATTR_KPARAM_INFO
	.align		4
.L_15:
        /*0048*/ 	.byte	0x04, 0x17
        /*004a*/ 	.short	(.L_17 - .L_16)
.L_16:
        /*004c*/ 	.word	0x00000000
        /*0050*/ 	.short	0x0009
        /*0052*/ 	.short	0x0030
        /*0054*/ 	.byte	0x00, 0xf0, 0x11, 0x00


	//----- nvinfo : EIATTR_KPARAM_INFO
	.align		4
.L_17:
        /*0058*/ 	.byte	0x04, 0x17
        /*005a*/ 	.short	(.L_19 - .L_18)
.L_18:
        /*005c*/ 	.word	0x00000000
        /*0060*/ 	.short	0x0008
        /*0062*/ 	.short	0x002c
        /*0064*/ 	.byte	0x00, 0xf0, 0x11, 0x00


	//----- nvinfo : EIATTR_KPARAM_INFO
	.align		4
.L_19:
        /*0068*/ 	.byte	0x04, 0x17
        /*006a*/ 	.short	(.L_21 - .L_20)
.L_20:
        /*006c*/ 	.word	0x00000000
        /*0070*/ 	.short	0x0007
        /*0072*/ 	.short	0x0028
        /*0074*/ 	.byte	0x00, 0xf0, 0x11, 0x00


	//----- nvinfo : EIATTR_KPARAM_INFO
	.align		4
.L_21:
        /*0078*/ 	.byte	0x04, 0x17
        /*007a*/ 	.short	(.L_23 - .L_22)
.L_22:
        /*007c*/ 	.word	0x00000000
        /*0080*/ 	.short	0x0006
        /*0082*/ 	.short	0x0024
        /*0084*/ 	.byte	0x00, 0xf0, 0x11, 0x00


	//----- nvinfo : EIATTR_KPARAM_INFO
	.align		4
.L_23:
        /*0088*/ 	.byte	0x04, 0x17
        /*008a*/ 	.short	(.L_25 - .L_24)
.L_24:
        /*008c*/ 	.word	0x00000000
        /*0090*/ 	.short	0x0005
        /*0092*/ 	.short	0x0020
        /*0094*/ 	.byte	0x00, 0xf0, 0x11, 0x00


	//----- nvinfo : EIATTR_KPARAM_INFO
	.align		4
.L_25:
        /*0098*/ 	.byte	0x04, 0x17
        /*009a*/ 	.short	(.L_27 - .L_26)
.L_26:
        /*009c*/ 	.word	0x00000000
        /*00a0*/ 	.short	0x0004
        /*00a2*/ 	.short	0x001c
        /*00a4*/ 	.byte	0x00, 0xf0, 0x11, 0x00


	//----- nvinfo : EIATTR_KPARAM_INFO
	.align		4
.L_27:
        /*00a8*/ 	.byte	0x04, 0x17
        /*00aa*/ 	.short	(.L_29 - .L_28)
.L_28:
        /*00ac*/ 	.word	0x00000000
        /*00b0*/ 	.short	0x0003
        /*00b2*/ 	.short	0x0018
        /*00b4*/ 	.byte	0x00, 0xf0, 0x11, 0x00


	//----- nvinfo : EIATTR_KPARAM_INFO
	.align		4
.L_29:
        /*00b8*/ 	.byte	0x04, 0x17
        /*00ba*/ 	.short	(.L_31 - .L_30)
.L_30:
        /*00bc*/ 	.word	0x00000000
        /*00c0*/ 	.short	0x0002
        /*00c2*/ 	.short	0x0010
        /*00c4*/ 	.byte	0x00, 0xf4, 0x21, 0x00


	//----- nvinfo : EIATTR_KPARAM_INFO
	.align		4
.L_31:
        /*00c8*/ 	.byte	0x04, 0x17
        /*00ca*/ 	.short	(.L_33 - .L_32)
.L_32:
        /*00cc*/ 	.word	0x00000000
        /*00d0*/ 	.short	0x0001
        /*00d2*/ 	.short	0x0008
        /*00d4*/ 	.byte	0x00, 0xf4, 0x21, 0x00


	//----- nvinfo : EIATTR_KPARAM_INFO
	.align		4
.L_33:
        /*00d8*/ 	.byte	0x04, 0x17
        /*00da*/ 	.short	(.L_35 - .L_34)
.L_34:
        /*00dc*/ 	.word	0x00000000
        /*00e0*/ 	.short	0x0000
        /*00e2*/ 	.short	0x0000
        /*00e4*/ 	.byte	0x00, 0xf4, 0x21, 0x00


	//----- nvinfo : EIATTR_SPARSE_MMA_MASK
	.align		4
.L_35:
        /*00e8*/ 	.byte	0x03, 0x50
        /*00ea*/ 	.short	0x0000


	//----- nvinfo : EIATTR_MAXREG_COUNT
	.align		4
        /*00ec*/ 	.byte	0x03, 0x1b
        /*00ee*/ 	.short	0x00ff


	//----- nvinfo : EIATTR_NUM_BARRIERS
	.align		4
        /*00f0*/ 	.byte	0x02, 0x4c
        /*00f2*/ 	.byte	0x01
	.zero		1


	//----- nvinfo : EIATTR_ANNOTATIONS
	.align		4
        /*00f4*/ 	.byte	0x04, 0x55
        /*00f6*/ 	.short	(.L_37 - .L_36)


	//   ....[0]....
.L_36:
        /*00f8*/ 	.word	0x00000001
        /*00fc*/ 	.byte	0xa0, 0x05, 0x00, 0x00, 0x01, 0x00, 0x00, 0x00, 0xd0, 0x05, 0x00, 0x00, 0x01, 0x00, 0x00, 0x00
        /* <DEDUP_REMOVED lines=44> */
        /*03cc*/ 	.byte	0xe0, 0x8e, 0x00, 0x00


	//----- nvinfo : EIATTR_MERCURY_ISA_VERSION
	.align		4
.L_37:
        /*03d0*/ 	.byte	0x03, 0x5f
        /*03d2*/ 	.short	0x0101


	//----- nvinfo : EIATTR_EXIT_INSTR_OFFSETS
	.align		4
        /*03d4*/ 	.byte	0x04, 0x1c
        /*03d6*/ 	.short	(.L_39 - .L_38)


	//   ....[0]....
.L_38:
        /*03d8*/ 	.word	0x00009820


	//   ....[1]....
        /*03dc*/ 	.word	0x00009850


	//----- nvinfo : EIATTR_REQNTID
	.align		4
.L_39:
        /*03e0*/ 	.byte	0x04, 0x10
        /*03e2*/ 	.short	(.L_41 - .L_40)
.L_40:
        /*03e4*/ 	.word	0x00000100
        /*03e8*/ 	.word	0x00000001
        /*03ec*/ 	.word	0x00000001


	//----- nvinfo : EIATTR_CBANK_PARAM_SIZE
	.align		4
.L_41:
        /*03f0*/ 	.byte	0x03, 0x19
        /*03f2*/ 	.short	0x0050


	//----- nvinfo : EIATTR_PARAM_CBANK
	.align		4
        /*03f4*/ 	.byte	0x04, 0x0a
        /*03f6*/ 	.short	(.L_43 - .L_42)
	.align		4
.L_42:
        /*03f8*/ 	.word	index@(.nv.constant0.matmul_kernel)
        /*03fc*/ 	.short	0x0210
        /*03fe*/ 	.short	0x0050


	//----- nvinfo : EIATTR_SW_WAR
	.align		4
.L_43:
        /*0400*/ 	.byte	0x04, 0x36
        /*0402*/ 	.short	(.L_45 - .L_44)
.L_44:
        /*0404*/ 	.word	0x00000008
.L_45:


//--------------------- .nv.callgraph             --------------------------
	.section	.nv.callgraph,"",@"SHT_CUDA_CALLGRAPH"
	.align	4
	.sectionentsize	8
	.align		4
        /*0000*/ 	.word	0x00000000
	.align		4
        /*0004*/ 	.word	0xffffffff
	.align		4
        /*0008*/ 	.word	0x00000000
	.align		4
        /*000c*/ 	.word	0xfffffffe
	.align		4
        /*0010*/ 	.word	0x00000000
	.align		4
        /*0014*/ 	.word	0xfffffffd
	.align		4
        /*0018*/ 	.word	0x00000000
	.align		4
        /*001c*/ 	.word	0xfffffffc


//--------------------- .text.matmul_kernel       --------------------------
	.section	.text.matmul_kernel,"ax",@progbits
	.align	128
        .global         matmul_kernel
        .type           matmul_kernel,@function
        .size           matmul_kernel,(.L_x_4 - matmul_kernel)
        .other          matmul_kernel,@"STO_CUDA_ENTRY STV_DEFAULT"
matmul_kernel:
.text.matmul_kernel:
[----:B------:R-:W0:Y:S08]  /*0000*/  LDC R1, c[0x0][0x28] ;  /* 0x00000a00ff017b82 */ /* 0x000e300000000800 */
[----:B------:R-:W1:Y:S01]  /*0010*/  LDC.64 R96, c[0x0][0x228] ;  /* 0x00008a00ff607b82 */ /* 0x000e620000000a00 */
[----:B------:R-:W2:Y:S01]  /*0020*/  S2R R5, SR_CTAID.X ;  /* 0x0000000000057919 */ /* 0x000ea20000002500 */
[----:B0-----:R-:W-:Y:S01]  /*0030*/  VIADD R1, R1, 0xffffff48 ;  /* 0xffffff4801017836 */ /* 0x001fe20000000000 */
[----:B------:R-:W-:Y:S01]  /*0040*/  ULDC.64 UR8, c[0x0][0x208] ;  /* 0x0000820000087ab9 */ /* 0x000fe20000000a00 */
[----:B------:R-:W-:Y:S01]  /*0050*/  ULDC UR7, c[0x0][0x230] ;  /* 0x00008c0000077ab9 */ /* 0x000fe20000000800 */
[----:B------:R-:W0:Y:S03]  /*0060*/  S2R R41, SR_TID.X ;  /* 0x0000000000297919 */ /* 0x000e260000002100 */
[----:B------:R-:W3:Y:S01]  /*0070*/  LDC R162, c[0x0][0x230] ;  /* 0x00008c00ffa27b82 */ /* 0x000ee20000000800 */
[----:B-1----:R-:W-:-:S05]  /*0080*/  VIADD R0, R97, 0x1ff ;  /* 0x000001ff61007836 */ /* 0x002fca0000000000 */
[----:B------:R-:W-:Y:S01]  /*0090*/  SHF.R.S32.HI R3, RZ, 0x1f, R0 ;  /* 0x0000001fff037819 */ /* 0x000fe20000011400 */
[----:B---3--:R-:W-:-:S03]  /*00a0*/  VIADD R162, R162, 0x1f ;  /* 0x0000001fa2a27836 */ /* 0x008fc60000000000 */
[----:B------:R-:W-:Y:S02]  /*00b0*/  LEA.HI R3, R3, R0, RZ, 0x9 ;  /* 0x0000000003037211 */ /* 0x000fe400078f48ff */
[----:B--2---:R-:W-:Y:S02]  /*00c0*/  IABS R8, R5 ;  /* 0x0000000500087213 */ /* 0x004fe40000000000 */
[----:B------:R-:W-:Y:S02]  /*00d0*/  SHF.R.S32.HI R3, RZ, 0x9, R3 ;  /* 0x00000009ff037819 */ /* 0x000fe40000011403 */
[----:B0-----:R-:W-:Y:S02]  /*00e0*/  SHF.R.U32.HI R231, RZ, 0x5, R41 ;  /* 0x00000005ffe77819 */ /* 0x001fe40000011629 */
[----:B------:R-:W-:Y:S01]  /*00f0*/  LOP3.LUT R164, R41, 0x1f, RZ, 0xc0, !PT ;  /* 0x0000001f29a47812 */ /* 0x000fe200078ec0ff */
[----:B------:R-:W-:Y:S01]  /*0100*/  IMAD.SHL.U32 R4, R3, 0x8, RZ ;  /* 0x0000000803047824 */ /* 0x000fe200078e00ff */
[----:B------:R-:W-:-:S04]  /*0110*/  SGXT.U32 R231, R231, 0x3 ;  /* 0x00000003e7e7781a */ /* 0x000fc80000000000 */
[-C--:B------:R-:W-:Y:S02]  /*0120*/  IABS R7, R4.reuse ;  /* 0x0000000400077213 */ /* 0x080fe40000000000 */
[----:B------:R-:W-:Y:S02]  /*0130*/  IABS R10, R4 ;  /* 0x00000004000a7213 */ /* 0x000fe40000000000 */
[----:B------:R-:W0:Y:S01]  /*0140*/  I2F.RP R0, R7 ;  /* 0x0000000700007306 */ /* 0x000e220000209400 */
[C---:B------:R-:W-:Y:S02]  /*0150*/  LOP3.LUT R229, R231.reuse, 0x8, RZ, 0xfc, !PT ;  /* 0x00000008e7e57812 */ /* 0x040fe400078efcff */
[C---:B------:R-:W-:Y:S02]  /*0160*/  LOP3.LUT R227, R231.reuse, 0x10, RZ, 0xfc, !PT ;  /* 0x00000010e7e37812 */ /* 0x040fe400078efcff */
[----:B------:R-:W-:-:S03]  /*0170*/  LOP3.LUT R225, R231, 0x18, RZ, 0xfc, !PT ;  /* 0x00000018e7e17812 */ /* 0x000fc600078efcff */
[----:B0-----:R-:W0:Y:S02]  /*0180*/  MUFU.RCP R0, R0 ;  /* 0x0000000000007308 */ /* 0x001e240000001000 */
[----:B0-----:R-:W-:Y:S02]  /*0190*/  VIADD R2, R0, 0xffffffe ;  /* 0x0ffffffe00027836 */ /* 0x001fe40000000000 */
[----:B------:R-:W-:-:S04]  /*01a0*/  IMAD.MOV R0, RZ, RZ, -R10 ;  /* 0x000000ffff007224 */ /* 0x000fc800078e0a0a */
[----:B------:R0:W1:Y:S02]  /*01b0*/  F2I.FTZ.U32.TRUNC.NTZ R3, R2 ;  /* 0x0000000200037305 */ /* 0x000064000021f000 */
[----:B0-----:R-:W-:Y:S02]  /*01c0*/  IMAD.MOV.U32 R2, RZ, RZ, RZ ;  /* 0x000000ffff027224 */ /* 0x001fe400078e00ff */
[----:B-1----:R-:W-:-:S04]  /*01d0*/  IMAD.MOV R6, RZ, RZ, -R3 ;  /* 0x000000ffff067224 */ /* 0x002fc800078e0a03 */
[----:B------:R-:W-:Y:S02]  /*01e0*/  IMAD R9, R6, R7, RZ ;  /* 0x0000000706097224 */ /* 0x000fe400078e02ff */
[----:B------:R-:W-:Y:S02]  /*01f0*/  IMAD.MOV.U32 R6, RZ, RZ, R8 ;  /* 0x000000ffff067224 */ /* 0x000fe400078e0008 */
[----:B------:R-:W-:-:S06]  /*0200*/  IMAD.HI.U32 R3, R3, R9, R2 ;  /* 0x0000000903037227 */ /* 0x000fcc00078e0002 */
[----:B------:R-:W-:-:S04]  /*0210*/  IMAD.HI.U32 R3, R3, R6, RZ ;  /* 0x0000000603037227 */ /* 0x000fc800078e00ff */
[----:B------:R-:W-:-:S05]  /*0220*/  IMAD R0, R3, R0, R6 ;  /* 0x0000000003007224 */ /* 0x000fca00078e0206 */
[----:B------:R-:W-:-:S13]  /*0230*/  ISETP.GT.U32.AND P1, PT, R7, R0, PT ;  /* 0x000000000700720c */ /* 0x000fda0003f24070 */
[----:B------:R-:W-:Y:S02]  /*0240*/  @!P1 IMAD.IADD R0, R0, 0x1, -R7 ;  /* 0x0000000100009824 */ /* 0x000fe400078e0a07 */
[----:B------:R-:W-:Y:S01]  /*0250*/  @!P1 VIADD R3, R3, 0x1 ;  /* 0x0000000103039836 */ /* 0x000fe20000000000 */
[----:B------:R-:W-:Y:S02]  /*0260*/  ISETP.NE.AND P1, PT, R4, RZ, PT ;  /* 0x000000ff0400720c */ /* 0x000fe40003f25270 */
[----:B------:R-:W-:Y:S02]  /*0270*/  ISETP.GE.U32.AND P0, PT, R0, R7, PT ;  /* 0x000000070000720c */ /* 0x000fe40003f06070 */
[----:B------:R-:W-:-:S04]  /*0280*/  LOP3.LUT R0, R5, R4, RZ, 0x3c, !PT ;  /* 0x0000000405007212 */ /* 0x000fc800078e3cff */
[----:B------:R-:W-:Y:S01]  /*0290*/  ISETP.GE.AND P2, PT, R0, RZ, PT ;  /* 0x000000ff0000720c */ /* 0x000fe20003f46270 */
[----:B------:R-:W-:-:S06]  /*02a0*/  VIADD R0, R96, 0x1f ;  /* 0x0000001f60007836 */ /* 0x000fcc0000000000 */
[----:B------:R-:W-:-:S04]  /*02b0*/  @P0 VIADD R3, R3, 0x1 ;  /* 0x0000000103030836 */ /* 0x000fc80000000000 */
[----:B------:R-:W-:Y:S01]  /*02c0*/  IMAD.MOV.U32 R2, RZ, RZ, R3 ;  /* 0x000000ffff027224 */ /* 0x000fe200078e0003 */
[----:B------:R-:W-:-:S03]  /*02d0*/  SHF.R.S32.HI R3, RZ, 0x1f, R0 ;  /* 0x0000001fff037819 */ /* 0x000fc60000011400 */
[----:B------:R-:W-:Y:S01]  /*02e0*/  @!P2 IMAD.MOV R2, RZ, RZ, -R2 ;  /* 0x000000ffff02a224 */ /* 0x000fe200078e0a02 */
[----:B------:R-:W-:Y:S02]  /*02f0*/  @!P1 LOP3.LUT R2, RZ, R4, RZ, 0x33, !PT ;  /* 0x00000004ff029212 */ /* 0x000fe400078e33ff */
[----:B------:R-:W-:-:S03]  /*0300*/  LEA.HI R3, R3, R0, RZ, 0x5 ;  /* 0x0000000003037211 */ /* 0x000fc600078f28ff */
[----:B------:R-:W-:Y:S02]  /*0310*/  IMAD.SHL.U32 R6, R2, 0x8, RZ ;  /* 0x0000000802067824 */ /* 0x000fe400078e00ff */
[----:B------:R-:W-:-:S03]  /*0320*/  IMAD.MOV R2, RZ, RZ, -R2 ;  /* 0x000000ffff027224 */ /* 0x000fc600078e0a02 */
[----:B------:R-:W-:Y:S01]  /*0330*/  LEA.HI.SX32 R3, R3, -R6, 0x1b ;  /* 0x8000000603037211 */ /* 0x000fe200078fdaff */
[----:B------:R-:W-:-:S03]  /*0340*/  IMAD R4, R4, R2, R5 ;  /* 0x0000000204047224 */ /* 0x000fc600078e0205 */
[----:B------:R-:W-:Y:S02]  /*0350*/  VIMNMX R11, R3, 0x8, PT ;  /* 0x00000008030b7848 */ /* 0x000fe40003fe0100 */
[----:B------:R-:W-:Y:S02]  /*0360*/  IABS R9, R4 ;  /* 0x0000000400097213 */ /* 0x000fe40000000000 */
[----:B------:R-:W-:-:S04]  /*0370*/  IABS R7, R11 ;  /* 0x0000000b00077213 */ /* 0x000fc80000000000 */
[----:B------:R-:W0:Y:S08]  /*0380*/  I2F.RP R0, R7 ;  /* 0x0000000700007306 */ /* 0x000e300000209400 */
[----:B0-----:R-:W0:Y:S02]  /*0390*/  MUFU.RCP R0, R0 ;  /* 0x0000000000007308 */ /* 0x001e240000001000 */
[----:B0-----:R-:W-:-:S06]  /*03a0*/  VIADD R3, R0, 0xffffffe ;  /* 0x0ffffffe00037836 */ /* 0x001fcc0000000000 */
[----:B------:R-:W0:Y:S02]  /*03b0*/  F2I.FTZ.U32.TRUNC.NTZ R3, R3 ;  /* 0x0000000300037305 */ /* 0x000e24000021f000 */
[----:B0-----:R-:W-:-:S04]  /*03c0*/  IMAD.MOV R8, RZ, RZ, -R3 ;  /* 0x000000ffff087224 */ /* 0x001fc800078e0a03 */
[----:B------:R-:W-:Y:S01]  /*03d0*/  IMAD.MOV.U32 R2, RZ, RZ, R8 ;  /* 0x000000ffff027224 */ /* 0x000fe200078e0008 */
[----:B------:R-:W-:-:S03]  /*03e0*/  IABS R8, R11 ;  /* 0x0000000b00087213 */ /* 0x000fc60000000000 */
[----:B------:R-:W-:Y:S02]  /*03f0*/  IMAD R5, R2, R7, RZ ;  /* 0x0000000702057224 */ /* 0x000fe400078e02ff */
[----:B------:R-:W-:Y:S02]  /*0400*/  IMAD.MOV.U32 R2, RZ, RZ, RZ ;  /* 0x000000ffff027224 */ /* 0x000fe400078e00ff */
[----:B------:R-:W-:Y:S02]  /*0410*/  IMAD.MOV R0, RZ, RZ, -R8 ;  /* 0x000000ffff007224 */ /* 0x000fe400078e0a08 */
        /* <DEDUP_REMOVED lines=9> */
[----:B------:R-:W-:-:S07]  /*04b0*/  ISETP.GE.AND P2, PT, R0, RZ, PT ;  /* 0x000000ff0000720c */ /* 0x000fce0003f46270 */
[----:B------:R-:W-:Y:S01]  /*04c0*/  @P0 VIADD R2, R2, 0x1 ;  /* 0x0000000102020836 */ /* 0x000fe20000000000 */
[----:B------:R-:W-:-:S05]  /*04d0*/  ISETP.GT.AND P0, PT, R162, 0x1f, PT ;  /* 0x0000001fa200780c */ /* 0x000fca0003f04270 */
[----:B------:R-:W-:Y:S01]  /*04e0*/  @!P2 IMAD.MOV R2, RZ, RZ, -R2 ;  /* 0x000000ffff02a224 */ /* 0x000fe200078e0a02 */
[----:B------:R-:W-:-:S05]  /*04f0*/  @!P1 LOP3.LUT R2, RZ, R11, RZ, 0x33, !PT ;  /* 0x0000000bff029212 */ /* 0x000fca00078e33ff */
[----:B------:R-:W-:Y:S02]  /*0500*/  IMAD.MOV R0, RZ, RZ, -R2 ;  /* 0x000000ffff007224 */ /* 0x000fe400078e0a02 */
[----:B------:R-:W-:Y:S02]  /*0510*/  IMAD.SHL.U32 R2, R2, 0x200, RZ ;  /* 0x0000020002027824 */ /* 0x000fe400078e00ff */
[----:B------:R-:W-:-:S03]  /*0520*/  IMAD R0, R11, R0, R4 ;  /* 0x000000000b007224 */ /* 0x000fc600078e0204 */
[----:B------:R-:W-:Y:S01]  /*0530*/  LOP3.LUT R160, R2, R231, RZ, 0xfc, !PT ;  /* 0x000000e702a07212 */ /* 0x000fe200078efcff */
[----:B------:R-:W-:Y:S01]  /*0540*/  IMAD.IADD R3, R6, 0x1, R0 ;  /* 0x0000000106037824 */ /* 0x000fe200078e0200 */
[----:B------:R-:W-:Y:S02]  /*0550*/  LOP3.LUT R235, R2, 0x8, R231, 0xfe, !PT ;  /* 0x0000000802eb7812 */ /* 0x000fe400078efee7 */
[C---:B------:R-:W-:Y:S01]  /*0560*/  LOP3.LUT R28, R160.reuse, 0x20, RZ, 0xfc, !PT ;  /* 0x00000020a01c7812 */ /* 0x040fe200078efcff */
[----:B------:R-:W-:Y:S01]  /*0570*/  IMAD R236, R3, 0x20, R164 ;  /* 0x0000002003ec7824 */ /* 0x000fe200078e02a4 */
[C---:B------:R-:W-:Y:S02]  /*0580*/  LOP3.LUT R30, R160.reuse, 0x28, RZ, 0xfc, !PT ;  /* 0x00000028a01e7812 */ /* 0x040fe400078efcff */
[C---:B------:R-:W-:Y:S01]  /*0590*/  LOP3.LUT R32, R160.reuse, 0x30, RZ, 0xfc, !PT ;  /* 0x00000030a0207812 */ /* 0x040fe200078efcff */
[----:B------:R0:W-:Y:S01]  /*05a0*/  STL [R1+0x98], R28 ;  /* 0x0000981c01007387 */ /* 0x0001e20000100800 */
[----:B------:R-:W-:-:S02]  /*05b0*/  LOP3.LUT R34, R160, 0x38, RZ, 0xfc, !PT ;  /* 0x00000038a0227812 */ /* 0x000fc400078efcff */
[C---:B------:R-:W-:Y:S01]  /*05c0*/  LOP3.LUT R36, R160.reuse, 0x40, RZ, 0xfc, !PT ;  /* 0x00000040a0247812 */ /* 0x040fe200078efcff */
[----:B------:R0:W-:Y:S01]  /*05d0*/  STL [R1+0x94], R30 ;  /* 0x0000941e01007387 */ /* 0x0001e20000100800 */
[C---:B------:R-:W-:Y:S02]  /*05e0*/  LOP3.LUT R38, R160.reuse, 0x48, RZ, 0xfc, !PT ;  /* 0x00000048a0267812 */ /* 0x040fe400078efcff */
[C---:B------:R-:W-:Y:S01]  /*05f0*/  LOP3.LUT R40, R160.reuse, 0x50, RZ, 0xfc, !PT ;  /* 0x00000050a0287812 */ /* 0x040fe200078efcff */
[----:B------:R0:W-:Y:S01]  /*0600*/  STL [R1+0xac], R32 ;  /* 0x0000ac2001007387 */ /* 0x0001e20000100800 */
        /* <DEDUP_REMOVED lines=54> */
[----:B------:R-:W-:Y:S02]  /*0970*/  LOP3.LUT R124, R160, 0x178, RZ, 0xfc, !PT ;  /* 0x00000178a07c7812 */ /* 0x000fe400078efcff */
[C-C-:B------:R-:W-:Y:S01]  /*0980*/  LOP3.LUT R234, R2.reuse, 0x10, R231.reuse, 0xfe, !PT ;  /* 0x0000001002ea7812 */ /* 0x140fe200078efee7 */
[----:B------:R0:W-:Y:S01]  /*0990*/  STL [R1+0x58], R70 ;  /* 0x0000584601007387 */ /* 0x0001e20000100800 */
[----:B------:R-:W-:-:S02]  /*09a0*/  LOP3.LUT R233, R2, 0x18, R231, 0xfe, !PT ;  /* 0x0000001802e97812 */ /* 0x000fc400078efee7 */
        /* <DEDUP_REMOVED lines=23> */
[----:B------:R-:W-:-:S03]  /*0b20*/  LOP3.LUT R237, R160, 0x1f8, RZ, 0xfc, !PT ;  /* 0x000001f8a0ed7812 */ /* 0x000fc600078efcff */
[----:B------:R0:W-:Y:S04]  /*0b30*/  STL [R1+0x34], R88 ;  /* 0x0000345801007387 */ /* 0x0001e80000100800 */
        /* <DEDUP_REMOVED lines=12> */
[----:B------:R0:W-:Y:S01]  /*0c00*/  STL [R1], R124 ;  /* 0x0000007c01007387 */ /* 0x0001e20000100800 */
[----:B------:R-:W-:Y:S05]  /*0c10*/  @P0 BRA `(.L_x_0) ;  /* 0x00000000004c0947 */ /* 0x000fea0003800000 */
[----:B------:R-:W-:Y:S01]  /*0c20*/  IMAD.SHL.U32 R0, R41, 0x20, RZ ;  /* 0x0000002029007824 */ /* 0x000fe200078e00ff */
[----:B------:R-:W-:Y:S02]  /*0c30*/  CS2R R112, SRZ ;  /* 0x0000000000707805 */ /* 0x000fe4000001ff00 */
[----:B------:R-:W-:Y:S02]  /*0c40*/  CS2R R114, SRZ ;  /* 0x0000000000727805 */ /* 0x000fe4000001ff00 */
[----:B------:R-:W-:Y:S02]  /*0c50*/  CS2R R16, SRZ ;  /* 0x0000000000107805 */ /* 0x000fe4000001ff00 */
[----:B------:R-:W-:Y:S01]  /*0c60*/  CS2R R18, SRZ ;  /* 0x0000000000127805 */ /* 0x000fe2000001ff00 */
[----:B------:R1:W-:Y:S01]  /*0c70*/  STL [R1+0xb0], R0 ;  /* 0x0000b00001007387 */ /* 0x0003e20000100800 */
[----:B------:R-:W-:Y:S02]  /*0c80*/  CS2R R20, SRZ ;  /* 0x0000000000147805 */ /* 0x000fe4000001ff00 */
[----:B------:R-:W-:-:S02]  /*0c90*/  CS2R R22, SRZ ;  /* 0x0000000000167805 */ /* 0x000fc4000001ff00 */
[----:B------:R-:W-:Y:S02]  /*0ca0*/  CS2R R24, SRZ ;  /* 0x0000000000187805 */ /* 0x000fe4000001ff00 */
[----:B------:R-:W-:Y:S02]  /*0cb0*/  CS2R R26, SRZ ;  /* 0x00000000001a7805 */ /* 0x000fe4000001ff00 */
[----:B------:R-:W-:Y:S02]  /*0cc0*/  CS2R R120, SRZ ;  /* 0x0000000000787805 */ /* 0x000fe4000001ff00 */
[----:B------:R-:W-:Y:S02]  /*0cd0*/  CS2R R122, SRZ ;  /* 0x00000000007a7805 */ /* 0x000fe4000001ff00 */
[----:B------:R-:W-:Y:S02]  /*0ce0*/  CS2R R4, SRZ ;  /* 0x0000000000047805 */ /* 0x000fe4000001ff00 */
[----:B------:R-:W-:-:S02]  /*0cf0*/  CS2R R6, SRZ ;  /* 0x0000000000067805 */ /* 0x000fc4000001ff00 */
[----:B------:R-:W-:Y:S02]  /*0d00*/  CS2R R8, SRZ ;  /* 0x0000000000087805 */ /* 0x000fe4000001ff00 */
[----:B------:R-:W-:Y:S02]  /*0d10*/  CS2R R10, SRZ ;  /* 0x00000000000a7805 */ /* 0x000fe4000001ff00 */
[----:B------:R-:W-:Y:S02]  /*0d20*/  CS2R R12, SRZ ;  /* 0x00000000000c7805 */ /* 0x000fe4000001ff00 */
[----:B------:R-:W-:Y:S01]  /*0d30*/  CS2R R14, SRZ ;  /* 0x00000000000e7805 */ /* 0x000fe2000001ff00 */
[----:B-1----:R-:W-:Y:S06]  /*0d40*/  BRA `(.L_x_1) ;  /* 0x0000006c00e07947 */ /* 0x002fec0003800000 */
.L_x_0:
[----:B------:R-:W-:Y:S01]  /*0d50*/  IABS R2, R97 ;  /* 0x0000006100027213 */ /* 0x000fe20000000000 */
[----:B------:R-:W-:Y:S01]  /*0d60*/  ULDC UR4, c[0x0][0x240] ;  /* 0x0000900000047ab9 */ /* 0x000fe20000000800 */
[----:B------:R-:W-:Y:S01]  /*0d70*/  IABS R0, R96 ;  /* 0x0000006000007213 */ /* 0x000fe20000000000 */
[----:B------:R-:W-:Y:S01]  /*0d80*/  ULDC.64 UR10, c[0x0][0x218] ;  /* 0x00008600000a7ab9 */ /* 0x000fe20000000a00 */
[----:B------:R-:W1:Y:S01]  /*0d90*/  I2F.RP R3, R2 ;  /* 0x0000000200037306 */ /* 0x000e620000209400 */
[----:B------:R-:W-:Y:S01]  /*0da0*/  IABS R10, R238 ;  /* 0x000000ee000a7213 */ /* 0x000fe20000000000 */
[----:B------:R-:W2:Y:S01]  /*0db0*/  LDC R161, c[0x0][0x23c] ;  /* 0x00008f00ffa17b82 */ /* 0x000ea20000000800 */
[----:B------:R-:W-:Y:S01]  /*0dc0*/  IABS R19, R244 ;  /* 0x000000f400137213 */ /* 0x000fe20000000000 */
[----:B------:R-:W-:Y:S01]  /*0dd0*/  ULDC.64 UR12, c[0x0][0x210] ;  /* 0x00008400000c7ab9 */ /* 0x000fe20000000a00 */
[----:B------:R-:W-:Y:S02]  /*0de0*/  IABS R23, R246 ;  /* 0x000000f600177213 */ /* 0x000fe40000000000 */
[----:B------:R-:W-:Y:S01]  /*0df0*/  IABS R29, R249 ;  /* 0x000000f9001d7213 */ /* 0x000fe20000000000 */
[----:B------:R-:W3:Y:S01]  /*0e00*/  I2F.RP R8, R0 ;  /* 0x0000000000087306 */ /* 0x000ee20000209400 */
[----:B------:R-:W-:-:S02]  /*0e10*/  IABS R33, R251 ;  /* 0x000000fb00217213 */ /* 0x000fc40000000000 */
[----:B------:R-:W-:Y:S02]  /*0e20*/  IABS R11, R239 ;  /* 0x000000ef000b7213 */ /* 0x000fe40000000000 */
[----:B------:R-:W-:Y:S02]  /*0e30*/  IABS R39, R118 ;  /* 0x0000007600277213 */ /* 0x000fe40000000000 */
[----:B------:R-:W-:Y:S01]  /*0e40*/  IABS R12, R240 ;  /* 0x000000f0000c7213 */ /* 0x000fe20000000000 */
[----:B-1----:R-:W1:Y:S01]  /*0e50*/  MUFU.RCP R3, R3 ;  /* 0x0000000300037308 */ /* 0x002e620000001000 */
[----:B------:R-:W-:Y:S02]  /*0e60*/  IABS R45, R110 ;  /* 0x0000006e002d7213 */ /* 0x000fe40000000000 */
[----:B------:R-:W-:Y:S02]  /*0e70*/  IABS R17, R243 ;  /* 0x000000f300117213 */ /* 0x000fe40000000000 */
[----:B------:R-:W-:-:S02]  /*0e80*/  IABS R51, R104 ;  /* 0x0000006800337213 */ /* 0x000fc40000000000 */
[----:B------:R-:W-:Y:S01]  /*0e90*/  IABS R21, R245 ;  /* 0x000000f500157213 */ /* 0x000fe20000000000 */
[----:B---3--:R-:W3:Y:S01]  /*0ea0*/  MUFU.RCP R8, R8 ;  /* 0x0000000800087308 */ /* 0x008ee20000001000 */
[----:B------:R-:W-:Y:S01]  /*0eb0*/  IABS R27, R248 ;  /* 0x000000f8001b7213 */ /* 0x000fe20000000000 */
[----:B--2---:R-:W-:Y:S01]  /*0ec0*/  IMAD R164, R164, R161, RZ ;  /* 0x000000a1a4a47224 */ /* 0x004fe200078e02ff */
[----:B------:R-:W-:Y:S01]  /*0ed0*/  IABS R55, R100 ;  /* 0x0000006400377213 */ /* 0x000fe20000000000 */
[----:B------:R-:W-:Y:S01]  /*0ee0*/  IMAD.SHL.U32 R161, R161, 0x20, RZ ;  /* 0x00000020a1a17824 */ /* 0x000fe200078e00ff */
[----:B------:R-:W-:Y:S02]  /*0ef0*/  IABS R31, R250 ;  /* 0x000000fa001f7213 */ /* 0x000fe40000000000 */
[----:B------:R-:W-:Y:S01]  /*0f00*/  IABS R61, R92 ;  /* 0x0000005c003d7213 */ /* 0x000fe20000000000 */
[----:B-1----:R-:W-:Y:S01]  /*0f10*/  VIADD R4, R3, 0xffffffe ;  /* 0x0ffffffe03047836 */ /* 0x002fe20000000000 */
[----:B------:R-:W-:-:S02]  /*0f20*/  IABS R37, R124 ;  /* 0x0000007c00257213 */ /* 0x000fc40000000000 */
[----:B------:R-:W-:Y:S01]  /*0f30*/  IABS R65, R88 ;  /* 0x0000005800417213 */ /* 0x000fe20000000000 */
[----:B------:R1:W2:Y:S01]  /*0f40*/  F2I.FTZ.U32.TRUNC.NTZ R5, R4 ;  /* 0x0000000400057305 */ /* 0x0002a2000021f000 */
[----:B------:R-:W-:Y:S02]  /*0f50*/  IABS R43, R116 ;  /* 0x00000074002b7213 */ /* 0x000fe40000000000 */
[----:B------:R-:W-:Y:S01]  /*0f60*/  IABS R71, R82 ;  /* 0x0000005200477213 */ /* 0x000fe20000000000 */
[----:B---3--:R-:W-:Y:S01]  /*0f70*/  VIADD R6, R8, 0xffffffe ;  /* 0x0ffffffe08067836 */ /* 0x008fe20000000000 */
[----:B------:R-:W-:Y:S02]  /*0f80*/  IABS R8, R237 ;  /* 0x000000ed00087213 */ /* 0x000fe40000000000 */
[----:B------:R-:W-:Y:S01]  /*0f90*/  IABS R49, R106 ;  /* 0x0000006a00317213 */ /* 0x000fe20000000000 */
[----:B------:R3:W4:Y:S01]  /*0fa0*/  F2I.FTZ.U32.TRUNC.NTZ R7, R6 ;  /* 0x0000000600077305 */ /* 0x000722000021f000 */
[----:B-1----:R-:W-:Y:S01]  /*0fb0*/  IMAD.MOV.U32 R4, RZ, RZ, RZ ;  /* 0x000000ffff047224 */ /* 0x002fe200078e00ff */
[----:B------:R-:W-:-:S02]  /*0fc0*/  IABS R75, R78 ;  /* 0x0000004e004b7213 */ /* 0x000fc40000000000 */
[----:B------:R-:W-:Y:S02]  /*0fd0*/  IABS R53, R102 ;  /* 0x0000006600357213 */ /* 0x000fe40000000000 */
[----:B------:R-:W-:Y:S01]  /*0fe0*/  IABS R59, R94 ;  /* 0x0000005e003b7213 */ /* 0x000fe20000000000 */
[--C-:B--2---:R-:W-:Y:S01]  /*0ff0*/  IMAD.MOV R9, RZ, RZ, -R5.reuse ;  /* 0x000000ffff097224 */ /* 0x104fe200078e0a05 */
[----:B------:R-:W-:Y:S01]  /*1000*/  IABS R81, R72 ;  /* 0x0000004800517213 */ /* 0x000fe20000000000 */
[----:B---3--:R-:W-:Y:S01]  /*1010*/  IMAD.MOV.U32 R6, RZ, RZ, RZ ;  /* 0x000000ffff067224 */ /* 0x008fe200078e00ff */
[----:B------:R-:W-:Y:S01]  /*1020*/  IABS R63, R90 ;  /* 0x0000005a003f7213 */ /* 0x000fe20000000000 */
[----:B------:R-:W-:Y:S01]  /*1030*/  IMAD R9, R9, R2, RZ ;  /* 0x0000000209097224 */ /* 0x000fe200078e02ff */
[----:B------:R-:W-:Y:S02]  /*1040*/  IABS R85, R68 ;  /* 0x0000004400557213 */ /* 0x000fe40000000000 */
[----:B------:R-:W-:Y:S01]  /*1050*/  IABS R69, R84 ;  /* 0x0000005400457213 */ /* 0x000fe20000000000 */
[----:B------:R-:W-:Y:S01]  /*1060*/  IMAD.HI.U32 R3, R5, R9, R4 ;  /* 0x0000000905037227 */ /* 0x000fe200078e0004 */
[----:B------:R-:W-:-:S02]  /*1070*/  IABS R91, R62 ;  /* 0x0000003e005b7213 */ /* 0x000fc40000000000 */
[----:B------:R-:W-:Y:S01]  /*1080*/  IABS R73, R80 ;  /* 0x0000005000497213 */ /* 0x000fe20000000000 */
[----:B----4-:R-:W-:Y:S01]  /*1090*/  IMAD.MOV R13, RZ, RZ, -R7 ;  /* 0x000000ffff0d7224 */ /* 0x010fe200078e0a07 */
[----:B------:R-:W-:Y:S01]  /*10a0*/  IABS R79, R74 ;  /* 0x0000004a004f7213 */ /* 0x000fe20000000000 */
[----:B------:R-:W-:Y:S01]  /*10b0*/  IMAD.HI.U32 R4, R3, R8, RZ ;  /* 0x0000000803047227 */ /* 0x000fe200078e00ff */
[----:B------:R-:W-:Y:S02]  /*10c0*/  IABS R95, R58 ;  /* 0x0000003a005f7213 */ /* 0x000fe40000000000 */
[----:B------:R-:W-:Y:S01]  /*10d0*/  IABS R83, R70 ;  /* 0x0000004600537213 */ /* 0x000fe20000000000 */
[----:B------:R-:W-:Y:S01]  /*10e0*/  IMAD R13, R13, R0, RZ ;  /* 0x000000000d0d7224 */ /* 0x000fe200078e02ff */
[----:B------:R-:W-:Y:S01]  /*10f0*/  IABS R103, R52 ;  /* 0x0000003400677213 */ /* 0x000fe20000000000 */
[----:B------:R-:W-:Y:S01]  /*1100*/  IMAD.MOV R9, RZ, RZ, -R4 ;  /* 0x000000ffff097224 */ /* 0x000fe200078e0a04 */
[----:B------:R-:W-:Y:S01]  /*1110*/  IABS R89, R64 ;  /* 0x0000004000597213 */ /* 0x000fe20000000000 */
[----:B------:R-:W-:Y:S01]  /*1120*/  IMAD.HI.U32 R5, R3, R10, RZ ;  /* 0x0000000a03057227 */ /* 0x000fe200078e00ff */
[----:B------:R-:W-:-:S02]  /*1130*/  IABS R107, R48 ;  /* 0x00000030006b7213 */ /* 0x000fc40000000000 */
[----:B------:R-:W-:Y:S01]  /*1140*/  IABS R93, R60 ;  /* 0x0000003c005d7213 */ /* 0x000fe20000000000 */
[----:B------:R-:W-:Y:S01]  /*1150*/  IMAD.HI.U32 R4, R7, R13, R6 ;  /* 0x0000000d07047227 */ /* 0x000fe200078e0006 */
[----:B------:R-:W-:Y:S02]  /*1160*/  IABS R13, R241 ;  /* 0x000000f1000d7213 */ /* 0x000fe40000000000 */
[----:B------:R-:W-:Y:S01]  /*1170*/  IABS R101, R54 ;  /* 0x0000003600657213 */ /* 0x000fe20000000000 */
[----:B------:R-:W-:Y:S01]  /*1180*/  IMAD.MOV R7, RZ, RZ, -R5 ;  /* 0x000000ffff077224 */ /* 0x000fe200078e0a05 */
[----:B------:R-:W-:Y:S01]  /*1190*/  IABS R113, R42 ;  /* 0x0000002a00717213 */ /* 0x000fe20000000000 */
[----:B------:R-:W-:Y:S01]  /*11a0*/  IMAD R5, R2, R9, R8 ;  /* 0x0000000902057224 */ /* 0x000fe200078e0208 */
[----:B------:R-:W-:Y:S01]  /*11b0*/  IABS R105, R50 ;  /* 0x0000003200697213 */ /* 0x000fe20000000000 */
[----:B------:R-:W-:Y:S01]  /*11c0*/  IMAD.HI.U32 R8, R3, R13, RZ ;  /* 0x0000000d03087227 */ /* 0x000fe200078e00ff */
[----:B------:R-:W-:-:S02]  /*11d0*/  IABS R117, R38 ;  /* 0x0000002600757213 */ /* 0x000fc40000000000 */
[----:B------:R-:W-:Y:S01]  /*11e0*/  IABS R111, R44 ;  /* 0x0000002c006f7213 */ /* 0x000fe20000000000 */
[----:B------:R-:W-:Y:S01]  /*11f0*/  IMAD.MOV R8, RZ, RZ, -R8 ;  /* 0x000000ffff087224 */ /* 0x000fe200078e0a08 */
[----:B------:R-:W-:Y:S01]  /*1200*/  IABS R123, R32 ;  /* 0x00000020007b7213 */ /* 0x000fe20000000000 */
[C---:B------:R-:W-:Y:S01]  /*1210*/  IMAD.HI.U32 R6, R3.reuse, R11, RZ ;  /* 0x0000000b03067227 */ /* 0x040fe200078e00ff */
[----:B------:R-:W-:Y:S02]  /*1220*/  IABS R115, R40 ;  /* 0x0000002800737213 */ /* 0x000fe40000000000 */
[----:B------:R-:W-:Y:S01]  /*1230*/  IABS R135, R160 ;  /* 0x000000a000877213 */ /* 0x000fe20000000000 */
[C---:B------:R-:W-:Y:S01]  /*1240*/  IMAD R13, R2.reuse, R8, R13 ;  /* 0x00000008020d7224 */ /* 0x040fe200078e020d */
[----:B------:R-:W-:Y:S01]  /*1250*/  IABS R15, R242 ;  /* 0x000000f2000f7213 */ /* 0x000fe20000000000 */
[----:B------:R-:W-:Y:S01]  /*1260*/  IMAD.HI.U32 R8, R3, R19, RZ ;  /* 0x0000001303087227 */ /* 0x000fe200078e00ff */
[----:B------:R-:W-:-:S02]  /*1270*/  ISETP.GT.U32.AND P2, PT, R2, R5, PT ;  /* 0x000000050200720c */ /* 0x000fc40003f44070 */
[C---:B------:R-:W-:Y:S01]  /*1280*/  ISETP.GT.U32.AND P0, PT, R2.reuse, R13, PT ;  /* 0x0000000d0200720c */ /* 0x040fe20003f04070 */
[----:B------:R-:W-:Y:S01]  /*1290*/  IMAD.MOV R8, RZ, RZ, -R8 ;  /* 0x000000ffff087224 */ /* 0x000fe200078e0a08 */
[----:B------:R-:W-:Y:S01]  /*12a0*/  IABS R25, R247 ;  /* 0x000000f700197213 */ /* 0x000fe20000000000 */
[----:B------:R-:W-:Y:S01]  /*12b0*/  IMAD.MOV R6, RZ, RZ, -R6 ;  /* 0x000000ffff067224 */ /* 0x000fe200078e0a06 */
[----:B------:R-:W-:Y:S01]  /*12c0*/  IABS R35, R252 ;  /* 0x000000fc00237213 */ /* 0x000fe20000000000 */
[C---:B------:R-:W-:Y:S01]  /*12d0*/  IMAD R19, R2.reuse, R8, R19 ;  /* 0x0000000802137224 */ /* 0x040fe200078e0213 */
[----:B------:R-:W-:Y:S01]  /*12e0*/  IABS R47, R108 ;  /* 0x0000006c002f7213 */ /* 0x000fe20000000000 */
[C---:B------:R-:W-:Y:S01]  /*12f0*/  IMAD.HI.U32 R8, R3.reuse, R23, RZ ;  /* 0x0000001703087227 */ /* 0x040fe200078e00ff */
[----:B------:R-:W-:Y:S02]  /*1300*/  IABS R57, R98 ;  /* 0x0000006200397213 */ /* 0x000fe40000000000 */
[----:B------:R-:W-:Y:S01]  /*1310*/  IABS R67, R86 ;  /* 0x0000005600437213 */ /* 0x000fe20000000000 */
[----:B------:R-:W-:Y:S01]  /*1320*/  IMAD.MOV R8, RZ, RZ, -R8 ;  /* 0x000000ffff087224 */ /* 0x000fe200078e0a08 */
[----:B------:R-:W-:Y:S01]  /*1330*/  IABS R77, R76 ;  /* 0x0000004c004d7213 */ /* 0x000fe20000000000 */
[C---:B------:R-:W-:Y:S01]  /*1340*/  IMAD R9, R2.reuse, R6, R11 ;  /* 0x0000000602097224 */ /* 0x040fe200078e020b */
[----:B------:R-:W-:Y:S01]  /*1350*/  IABS R87, R66 ;  /* 0x0000004200577213 */ /* 0x000fe20000000000 */
[C---:B------:R-:W-:Y:S01]  /*1360*/  IMAD R23, R2.reuse, R8, R23 ;  /* 0x0000000802177224 */ /* 0x040fe200078e0217 */
[----:B------:R-:W-:Y:S01]  /*1370*/  IABS R99, R56 ;  /* 0x0000003800637213 */ /* 0x000fe20000000000 */
[----:B------:R-:W-:Y:S01]  /*1380*/  IMAD.HI.U32 R8, R3, R29, RZ ;  /* 0x0000001d03087227 */ /* 0x000fe200078e00ff */
[----:B------:R-:W-:-:S02]  /*1390*/  ISETP.GT.U32.AND P5, PT, R2, R9, PT ;  /* 0x000000090200720c */ /* 0x000fc40003fa4070 */
[----:B------:R-:W-:Y:S01]  /*13a0*/  IABS R109, R46 ;  /* 0x0000002e006d7213 */ /* 0x000fe20000000000 */
[----:B------:R-:W-:Y:S01]  /*13b0*/  IMAD.MOV R8, RZ, RZ, -R8 ;  /* 0x000000ffff087224 */ /* 0x000fe200078e0a08 */
[----:B------:R-:W-:Y:S01]  /*13c0*/  IABS R121, R34 ;  /* 0x0000002200797213 */ /* 0x000fe20000000000 */
[C---:B------:R-:W-:Y:S01]  /*13d0*/  IMAD.HI.U32 R6, R3.reuse, R12, RZ ;  /* 0x0000000c03067227 */ /* 0x040fe200078e00ff */
[----:B------:R-:W-:Y:S02]  /*13e0*/  IABS R119, R36 ;  /* 0x0000002400777213 */ /* 0x000fe40000000000 */
        /* <DEDUP_REMOVED lines=8> */
[----:B------:R-:W-:Y:S01]  /*1470*/  IMAD.MOV R11, RZ, RZ, -R6 ;  /* 0x000000ffff0b7224 */ /* 0x000fe200078e0a06 */
[----:B------:R-:W-:Y:S01]  /*1480*/  SHF.R.S32.HI R163, RZ, 0x1f, R164 ;  /* 0x0000001fffa37819 */ /* 0x000fe200000114a4 */
[----:B------:R-:W-:Y:S02]  /*1490*/  IMAD R33, R2, R8, R33 ;  /* 0x0000000802217224 */ /* 0x000fe400078e0221 */
[----:B------:R-:W-:Y:S01]  /*14a0*/  IMAD.HI.U32 R8, R3, R39, RZ ;  /* 0x0000002703087227 */ /* 0x000fe200078e00ff */
[----:B------:R-:W-:-:S03]  /*14b0*/  SHF.L.U64.HI R163, R164, 0x1, R163 ;  /* 0x00000001a4a37819 */ /* 0x000fc600000102a3 */
[----:B------:R-:W-:Y:S02]  /*14c0*/  IMAD.MOV R8, RZ, RZ, -R8 ;  /* 0x000000ffff087224 */ /* 0x000fe400078e0a08 */
[----:B------:R-:W-:-:S04]  /*14d0*/  IMAD.HI.U32 R6, R3, R17, RZ ;  /* 0x0000001103067227 */ /* 0x000fc800078e00ff */
[----:B------:R-:W-:Y:S02]  /*14e0*/  IMAD R39, R2, R8, R39 ;  /* 0x0000000802277224 */ /* 0x000fe400078e0227 */
[----:B------:R-:W-:-:S04]  /*14f0*/  IMAD.HI.U32 R8, R3, R45, RZ ;  /* 0x0000002d03087227 */ /* 0x000fc800078e00ff */
[----:B------:R-:W-:Y:S02]  /*1500*/  IMAD.MOV R8, RZ, RZ, -R8 ;  /* 0x000000ffff087224 */ /* 0x000fe400078e0a08 */
[----:B------:R-:W-:Y:S02]  /*1510*/  IMAD.MOV R6, RZ, RZ, -R6 ;  /* 0x000000ffff067224 */ /* 0x000fe400078e0a06 */
[----:B------:R-:W-:Y:S02]  /*1520*/  IMAD R45, R2, R8, R45 ;  /* 0x00000008022d7224 */ /* 0x000fe400078e022d */
[----:B------:R-:W-:-:S04]  /*1530*/  IMAD.HI.U32 R8, R3, R51, RZ ;  /* 0x0000003303087227 */ /* 0x000fc800078e00ff */
[----:B------:R-:W-:Y:S02]  /*1540*/  IMAD R17, R2, R6, R17 ;  /* 0x0000000602117224 */ /* 0x000fe400078e0211 */
[----:B------:R-:W-:-:S04]  /*1550*/  IMAD.HI.U32 R6, R3, R21, RZ ;  /* 0x0000001503067227 */ /* 0x000fc800078e00ff */
[----:B------:R-:W-:Y:S02]  /*1560*/  IMAD.MOV R8, RZ, RZ, -R8 ;  /* 0x000000ffff087224 */ /* 0x000fe400078e0a08 */
[C---:B------:R-:W-:Y:S02]  /*1570*/  IMAD R11, R2.reuse, R11, R12 ;  /* 0x0000000b020b7224 */ /* 0x040fe400078e020c */
[----:B------:R-:W-:Y:S02]  /*1580*/  IMAD.MOV R12, RZ, RZ, -R6 ;  /* 0x000000ffff0c7224 */ /* 0x000fe400078e0a06 */
[C---:B------:R-:W-:Y:S01]  /*1590*/  IMAD R51, R2.reuse, R8, R51 ;  /* 0x0000000802337224 */ /* 0x040fe200078e0233 */
[----:B------:R-:W-:Y:S01]  /*15a0*/  ISETP.GT.U32.AND P4, PT, R2, R11, PT ;  /* 0x0000000b0200720c */ /* 0x000fe20003f84070 */
[----:B------:R-:W-:-:S04]  /*15b0*/  IMAD.HI.U32 R6, R3, R27, RZ ;  /* 0x0000001b03067227 */ /* 0x000fc800078e00ff */
[----:B------:R-:W-:-:S04]  /*15c0*/  IMAD.HI.U32 R8, R3, R55, RZ ;  /* 0x0000003703087227 */ /* 0x000fc800078e00ff */
[----:B------:R-:W-:Y:S02]  /*15d0*/  IMAD.MOV R6, RZ, RZ, -R6 ;  /* 0x000000ffff067224 */ /* 0x000fe400078e0a06 */
[----:B------:R-:W-:Y:S02]  /*15e0*/  IMAD.MOV R8, RZ, RZ, -R8 ;  /* 0x000000ffff087224 */ /* 0x000fe400078e0a08 */
[C---:B------:R-:W-:Y:S02]  /*15f0*/  IMAD R27, R2.reuse, R6, R27 ;  /* 0x00000006021b7224 */ /* 0x040fe400078e021b */
[----:B------:R-:W-:Y:S02]  /*1600*/  IMAD R55, R2, R8, R55 ;  /* 0x0000000802377224 */ /* 0x000fe400078e0237 */
[----:B------:R-:W-:-:S04]  /*1610*/  IMAD.HI.U32 R6, R3, R31, RZ ;  /* 0x0000001f03067227 */ /* 0x000fc800078e00ff */
[----:B------:R-:W-:-:S04]  /*1620*/  IMAD.HI.U32 R8, R3, R61, RZ ;  /* 0x0000003d03087227 */ /* 0x000fc800078e00ff */
[----:B------:R-:W-:Y:S02]  /*1630*/  IMAD R21, R2, R12, R21 ;  /* 0x0000000c02157224 */ /* 0x000fe400078e0215 */
[----:B------:R-:W-:Y:S02]  /*1640*/  IMAD.MOV R12, RZ, RZ, -R6 ;  /* 0x000000ffff0c7224 */ /* 0x000fe400078e0a06 */
[----:B------:R-:W-:Y:S02]  /*1650*/  IMAD.MOV R8, RZ, RZ, -R8 ;  /* 0x000000ffff087224 */ /* 0x000fe400078e0a08 */
[----:B------:R-:W-:-:S04]  /*1660*/  IMAD.HI.U32 R6, R3, R37, RZ ;  /* 0x0000002503067227 */ /* 0x000fc800078e00ff */
[----:B------:R-:W-:Y:S02]  /*1670*/  IMAD R61, R2, R8, R61 ;  /* 0x00000008023d7224 */ /* 0x000fe400078e023d */
[----:B------:R-:W-:Y:S02]  /*1680*/  IMAD.MOV R6, RZ, RZ, -R6 ;  /* 0x000000ffff067224 */ /* 0x000fe400078e0a06 */
[----:B------:R-:W-:-:S04]  /*1690*/  IMAD.HI.U32 R8, R3, R65, RZ ;  /* 0x0000004103087227 */ /* 0x000fc800078e00ff */
[----:B------:R-:W-:Y:S02]  /*16a0*/  IMAD R37, R2, R6, R37 ;  /* 0x0000000602257224 */ /* 0x000fe400078e0225 */
[----:B------:R-:W-:Y:S02]  /*16b0*/  IMAD.MOV R8, RZ, RZ, -R8 ;  /* 0x000000ffff087224 */ /* 0x000fe400078e0a08 */
[----:B------:R-:W-:-:S04]  /*16c0*/  IMAD.HI.U32 R6, R3, R43, RZ ;  /* 0x0000002b03067227 */ /* 0x000fc800078e00ff */
[C---:B------:R-:W-:Y:S02]  /*16d0*/  IMAD R31, R2.reuse, R12, R31 ;  /* 0x0000000c021f7224 */ /* 0x040fe400078e021f */
[----:B------:R-:W-:Y:S02]  /*16e0*/  IMAD R65, R2, R8, R65 ;  /* 0x0000000802417224 */ /* 0x000fe400078e0241 */
[----:B------:R-:W-:Y:S02]  /*16f0*/  IMAD.MOV R12, RZ, RZ, -R6 ;  /* 0x000000ffff0c7224 */ /* 0x000fe400078e0a06 */
        /* <DEDUP_REMOVED lines=18> */
[C---:B------:R-:W-:Y:S02]  /*1820*/  IMAD R81, R2.reuse, R8, R81 ;  /* 0x0000000802517224 */ /* 0x040fe400078e0251 */
[----:B------:R-:W-:Y:S02]  /*1830*/  IMAD R53, R2, R12, R53 ;  /* 0x0000000c02357224 */ /* 0x000fe400078e0235 */
[----:B------:R-:W-:-:S04]  /*1840*/  IMAD.HI.U32 R8, R3, R85, RZ ;  /* 0x0000005503087227 */ /* 0x000fc800078e00ff */
[----:B------:R-:W-:Y:S02]  /*1850*/  IMAD.MOV R12, RZ, RZ, -R6 ;  /* 0x000000ffff0c7224 */ /* 0x000fe400078e0a06 */
        /* <DEDUP_REMOVED lines=8> */
[----:B------:R-:W-:Y:S02]  /*18e0*/  IMAD R63, R2, R12, R63 ;  /* 0x0000000c023f7224 */ /* 0x000fe400078e023f */
        /* <DEDUP_REMOVED lines=10> */
[----:B------:R-:W-:Y:S02]  /*1990*/  IMAD R73, R2, R12, R73 ;  /* 0x0000000c02497224 */ /* 0x000fe400078e0249 */
        /* <DEDUP_REMOVED lines=32> */
[----:B------:R-:W-:Y:S02]  /*1ba0*/  IMAD R123, R2, R8, R123 ;  /* 0x00000008027b7224 */ /* 0x000fe400078e027b */
[----:B------:R-:W-:-:S04]  /*1bb0*/  IMAD.HI.U32 R8, R3, R135, RZ ;  /* 0x0000008703087227 */ /* 0x000fc800078e00ff */
[C---:B------:R-:W-:Y:S02]  /*1bc0*/  IMAD R115, R2.reuse, R12, R115 ;  /* 0x0000000c02737224 */ /* 0x040fe400078e0273 */
[----:B------:R-:W-:Y:S02]  /*1bd0*/  IMAD.MOV R12, RZ, RZ, -R8 ;  /* 0x000000ffff0c7224 */ /* 0x000fe400078e0a08 */
[C---:B------:R-:W-:Y:S02]  /*1be0*/  IMAD R7, R2.reuse, R7, R10 ;  /* 0x0000000702077224 */ /* 0x040fe400078e020a */
[C---:B------:R-:W-:Y:S02]  /*1bf0*/  IMAD R135, R2.reuse, R12, R135 ;  /* 0x0000000c02877224 */ /* 0x040fe400078e0287 */
[----:B------:R-:W-:Y:S01]  /*1c00*/  IMAD.HI.U32 R10, R3, R15, RZ ;  /* 0x0000000f030a7227 */ /* 0x000fe200078e00ff */
[C---:B------:R-:W-:Y:S02]  /*1c10*/  ISETP.GT.U32.AND P3, PT, R2.reuse, R7, PT ;  /* 0x000000070200720c */ /* 0x040fe40003f64070 */
[----:B------:R-:W-:Y:S01]  /*1c20*/  ISETP.GT.U32.AND P1, PT, R2, R135, PT ;  /* 0x000000870200720c */ /* 0x000fe20003f24070 */
[----:B------:R-:W-:-:S02]  /*1c30*/  IMAD.MOV R10, RZ, RZ, -R10 ;  /* 0x000000ffff0a7224 */ /* 0x000fc400078e0a0a */
[----:B------:R-:W-:Y:S01]  /*1c40*/  @!P2 IMAD.IADD R5, R5, 0x1, -R2 ;  /* 0x000000010505a824 */ /* 0x000fe200078e0a02 */
[C---:B------:R-:W-:Y:S01]  /*1c50*/  ISETP.GT.U32.AND P2, PT, R2.reuse, R19, PT ;  /* 0x000000130200720c */ /* 0x040fe20003f44070 */
[----:B------:R-:W-:Y:S02]  /*1c60*/  IMAD R15, R2, R10, R15 ;  /* 0x0000000a020f7224 */ /* 0x000fe400078e020f */
[----:B------:R-:W-:-:S03]  /*1c70*/  IMAD.HI.U32 R10, R3, R25, RZ ;  /* 0x00000019030a7227 */ /* 0x000fc600078e00ff */
[C---:B------:R-:W-:Y:S01]  /*1c80*/  ISETP.GT.U32.AND P6, PT, R2.reuse, R15, PT ;  /* 0x0000000f0200720c */ /* 0x040fe20003fc4070 */
[--C-:B------:R-:W-:Y:S01]  /*1c90*/  @!P3 IMAD.IADD R7, R7, 0x1, -R2.reuse ;  /* 0x000000010707b824 */ /* 0x100fe200078e0a02 */
[C---:B------:R-:W-:Y:S01]  /*1ca0*/  ISETP.GT.U32.AND P3, PT, R2.reuse, R21, PT ;  /* 0x000000150200720c */ /* 0x040fe20003f64070 */
[--C-:B------:R-:W-:Y:S01]  /*1cb0*/  @!P1 IMAD.IADD R135, R135, 0x1, -R2.reuse ;  /* 0x0000000187879824 */ /* 0x100fe200078e0a02 */
[C---:B------:R-:W-:Y:S01]  /*1cc0*/  ISETP.GT.U32.AND P1, PT, R2.reuse, R17, PT ;  /* 0x000000110200720c */ /* 0x040fe20003f24070 */
[--C-:B------:R-:W-:Y:S01]  /*1cd0*/  @!P5 IMAD.IADD R9, R9, 0x1, -R2.reuse ;  /* 0x000000010909d824 */ /* 0x100fe200078e0a02 */
[C---:B------:R-:W-:Y:S01]  /*1ce0*/  ISETP.GT.U32.AND P5, PT, R2.reuse, R23, PT ;  /* 0x000000170200720c */ /* 0x040fe20003fa4070 */
[----:B------:R-:W-:Y:S01]  /*1cf0*/  @!P0 IMAD.IADD R13, R13, 0x1, -R2 ;  /* 0x000000010d0d8824 */ /* 0x000fe200078e0a02 */
[----:B------:R-:W-:Y:S01]  /*1d00*/  ISETP.GT.U32.AND P0, PT, R2, R27, PT ;  /* 0x0000001b0200720c */ /* 0x000fe20003f04070 */
[----:B------:R-:W-:Y:S02]  /*1d10*/  IMAD.MOV R10, RZ, RZ, -R10 ;  /* 0x000000ffff0a7224 */ /* 0x000fe400078e0a0a */
[----:B------:R-:W-:-:S02]  /*1d20*/  @!P4 IMAD.IADD R11, R11, 0x1, -R2 ;  /* 0x000000010b0bc824 */ /* 0x000fc400078e0a02 */
[C---:B------:R-:W-:Y:S02]  /*1d30*/  IMAD R25, R2.reuse, R10, R25 ;  /* 0x0000000a02197224 */ /* 0x040fe400078e0219 */
[--C-:B------:R-:W-:Y:S01]  /*1d40*/  @!P6 IMAD.IADD R15, R15, 0x1, -R2.reuse ;  /* 0x000000010f0fe824 */ /* 0x100fe200078e0a02 */
[C---:B------:R-:W-:Y:S01]  /*1d50*/  ISETP.GT.U32.AND P6, PT, R2.reuse, R135, PT ;  /* 0x000000870200720c */ /* 0x040fe20003fc4070 */
        /* <DEDUP_REMOVED lines=9> */
[C---:B------:R-:W-:Y:S01]  /*1df0*/  ISETP.GT.U32.AND P5, PT, R2.reuse, R11, PT ;  /* 0x0000000b0200720c */ /* 0x040fe20003fa4070 */
[----:B------:R-:W-:Y:S01]  /*1e00*/  IMAD.HI.U32 R10, R3, R35, RZ ;  /* 0x00000023030a7227 */ /* 0x000fe200078e00ff */
[----:B------:R-:W-:-:S03]  /*1e10*/  ISETP.GT.U32.AND P0, PT, R2, R15, PT ;  /* 0x0000000f0200720c */ /* 0x000fc60003f04070 */
[--C-:B------:R-:W-:Y:S01]  /*1e20*/  @!P1 IMAD.IADD R5, R5, 0x1, -R2.reuse ;  /* 0x0000000105059824 */ /* 0x100fe200078e0a02 */
[C---:B------:R-:W-:Y:S01]  /*1e30*/  ISETP.GT.U32.AND P1, PT, R2.reuse, R17, PT ;  /* 0x000000110200720c */ /* 0x040fe20003f24070 */
[--C-:B------:R-:W-:Y:S01]  /*1e40*/  @!P4 IMAD.IADD R25, R25, 0x1, -R2.reuse ;  /* 0x000000011919c824 */ /* 0x100fe200078e0a02 */
[C---:B------:R-:W-:Y:S01]  /*1e50*/  ISETP.GT.U32.AND P4, PT, R2.reuse, R13, PT ;  /* 0x0000000d0200720c */ /* 0x040fe20003f84070 */
[----:B------:R-:W-:Y:S01]  /*1e60*/  @!P2 IMAD.IADD R7, R7, 0x1, -R2 ;  /* 0x000000010707a824 */ /* 0x000fe200078e0a02 */
[C---:B------:R-:W-:Y:S01]  /*1e70*/  ISETP.GT.U32.AND P2, PT, R2.reuse, R19, PT ;  /* 0x000000130200720c */ /* 0x040fe20003f44070 */
[----:B------:R-:W-:Y:S02]  /*1e80*/  IMAD.MOV R10, RZ, RZ, -R10 ;  /* 0x000000ffff0a7224 */ /* 0x000fe400078e0a0a */
        /* <DEDUP_REMOVED lines=8> */
[----:B------:R-:W-:-:S02]  /*1f10*/  IMAD R35, R2, R10, R35 ;  /* 0x0000000a02237224 */ /* 0x000fc400078e0223 */
[----:B------:R-:W-:-:S04]  /*1f20*/  IMAD.HI.U32 R10, R3, R47, RZ ;  /* 0x0000002f030a7227 */ /* 0x000fc800078e00ff */
[----:B------:R-:W-:Y:S02]  /*1f30*/  IMAD.MOV R10, RZ, RZ, -R10 ;  /* 0x000000ffff0a7224 */ /* 0x000fe400078e0a0a */
[--C-:B------:R-:W-:Y:S01]  /*1f40*/  @!P4 IMAD.IADD R13, R13, 0x1, -R2.reuse ;  /* 0x000000010d0dc824 */ /* 0x100fe200078e0a02 */
[C---:B------:R-:W-:Y:S01]  /*1f50*/  ISETP.GT.U32.AND P4, PT, R2.reuse, R25, PT ;  /* 0x000000190200720c */ /* 0x040fe20003f84070 */
        /* <DEDUP_REMOVED lines=39> */
[----:B------:R-:W-:-:S04]  /*21d0*/  IMAD.HI.U32 R10, R3, R57, RZ ;  /* 0x00000039030a7227 */ /* 0x000fc800078e00ff */
        /* <DEDUP_REMOVED lines=21> */
[----:B------:R-:W-:Y:S01]  /*2330*/  @!P2 IMAD.IADD R49, R49, 0x1, -R2 ;  /* 0x000000013131a824 */ /* 0x000fe200078e0a02 */
[----:B------:R-:W-:Y:S01]  /*2340*/  ISETP.GT.U32.AND P2, PT, R2, R63, PT ;  /* 0x0000003f0200720c */ /* 0x000fe20003f44070 */
[----:B------:R-:W-:-:S04]  /*2350*/  IMAD.HI.U32 R10, R3, R77, RZ ;  /* 0x0000004d030a7227 */ /* 0x000fc800078e00ff */
        /* <DEDUP_REMOVED lines=10> */
[----:B------:R-:W-:-:S02]  /*2400*/  IMAD.MOV R10, RZ, RZ, -R10 ;  /* 0x000000ffff0a7224 */ /* 0x000fc400078e0a0a */
[--C-:B------:R-:W-:Y:S01]  /*2410*/  @!P6 IMAD.IADD R55, R55, 0x1, -R2.reuse ;  /* 0x000000013737e824 */ /* 0x100fe200078e0a02 */
[C---:B------:R-:W-:Y:S01]  /*2420*/  ISETP.GT.U32.AND P6, PT, R2.reuse, R69, PT ;  /* 0x000000450200720c */ /* 0x040fe20003fc4070 */
[C---:B------:R-:W-:Y:S02]  /*2430*/  IMAD R77, R2.reuse, R10, R77 ;  /* 0x0000000a024d7224 */ /* 0x040fe400078e024d */
[--C-:B------:R-:W-:Y:S02]  /*2440*/  @!P2 IMAD.IADD R63, R63, 0x1, -R2.reuse ;  /* 0x000000013f3fa824 */ /* 0x100fe400078e0a02 */
        /* <DEDUP_REMOVED lines=93> */
[----:B------:R-:W-:Y:S02]  /*2a20*/  IMAD.MOV R10, RZ, RZ, -R10 ;  /* 0x000000ffff0a7224 */ /* 0x000fe400078e0a0a */
[----:B------:R-:W-:Y:S02]  /*2a30*/  IMAD R121, R2, R6, R121 ;  /* 0x0000000602797224 */ /* 0x000fe400078e0279 */
[----:B------:R-:W-:-:S04]  /*2a40*/  IMAD.HI.U32 R6, R3, R125, RZ ;  /* 0x0000007d03067227 */ /* 0x000fc800078e00ff */
[----:B------:R-:W-:-:S04]  /*2a50*/  IMAD.HI.U32 R8, R3, R127, RZ ;  /* 0x0000007f03087227 */ /* 0x000fc800078e00ff */
[C---:B------:R-:W-:Y:S02]  /*2a60*/  IMAD R119, R2.reuse, R10, R119 ;  /* 0x0000000a02777224 */ /* 0x040fe400078e0277 */
[----:B------:R-:W-:Y:S02]  /*2a70*/  IMAD.MOV R10, RZ, RZ, -R6 ;  /* 0x000000ffff0a7224 */ /* 0x000fe400078e0a06 */
[----:B------:R-:W-:Y:S02]  /*2a80*/  IMAD.MOV R12, RZ, RZ, -R8 ;  /* 0x000000ffff0c7224 */ /* 0x000fe400078e0a08 */
[----:B------:R-:W-:Y:S01]  /*2a90*/  @!P2 IMAD.IADD R93, R93, 0x1, -R2 ;  /* 0x000000015d5da824 */ /* 0x000fe200078e0a02 */
[----:B------:R-:W-:Y:S01]  /*2aa0*/  ISETP.GT.U32.AND P2, PT, R2, R107, PT ;  /* 0x0000006b0200720c */ /* 0x000fe20003f44070 */
[----:B------:R-:W-:-:S04]  /*2ab0*/  IMAD.HI.U32 R6, R3, R129, RZ ;  /* 0x0000008103067227 */ /* 0x000fc800078e00ff */
[----:B------:R-:W-:-:S04]  /*2ac0*/  IMAD.HI.U32 R8, R3, R131, RZ ;  /* 0x0000008303087227 */ /* 0x000fc800078e00ff */
        /* <DEDUP_REMOVED lines=12> */
[----:B------:R-:W-:Y:S02]  /*2b90*/  IMAD.MOV R6, RZ, RZ, -R6 ;  /* 0x000000ffff067224 */ /* 0x000fe400078e0a06 */
[----:B------:R-:W-:Y:S02]  /*2ba0*/  IMAD.MOV R8, RZ, RZ, -R8 ;  /* 0x000000ffff087224 */ /* 0x000fe400078e0a08 */
[C---:B------:R-:W-:Y:S01]  /*2bb0*/  IMAD R133, R2.reuse, R3, R133 ;  /* 0x0000000302857224 */ /* 0x040fe200078e0285 */
[----:B------:R-:W-:Y:S01]  /*2bc0*/  IABS R3, R236 ;  /* 0x000000ec00037213 */ /* 0x000fe20000000000 */
[C---:B------:R-:W-:Y:S02]  /*2bd0*/  IMAD R125, R2.reuse, R10, R125 ;  /* 0x0000000a027d7224 */ /* 0x040fe400078e027d */
[C---:B------:R-:W-:Y:S02]  /*2be0*/  IMAD R127, R2.reuse, R12, R127 ;  /* 0x0000000c027f7224 */ /* 0x040fe400078e027f */
[----:B------:R-:W-:-:S02]  /*2bf0*/  IMAD R129, R2, R6, R129 ;  /* 0x0000000602817224 */ /* 0x000fc400078e0281 */
[C---:B------:R-:W-:Y:S02]  /*2c00*/  IMAD R131, R2.reuse, R8, R131 ;  /* 0x0000000802837224 */ /* 0x040fe400078e0283 */
        /* <DEDUP_REMOVED lines=16> */
[----:B------:R-:W-:Y:S01]  /*2d10*/  @!P6 IMAD.IADD R109, R109, 0x1, -R2 ;  /* 0x000000016d6de824 */ /* 0x000fe200078e0a02 */
[----:B------:R-:W-:Y:S01]  /*2d20*/  ISETP.GT.U32.AND P6, PT, R2, R123, PT ;  /* 0x0000007b0200720c */ /* 0x000fe20003fc4070 */
[C---:B------:R-:W-:Y:S01]  /*2d30*/  IMAD R130, R0.reuse, R4, R3 ;  /* 0x0000000400827224 */ /* 0x040fe200078e0203 */
[----:B------:R-:W-:Y:S01]  /*2d40*/  SHF.R.S32.HI R3, RZ, 0x1f, R162 ;  /* 0x0000001fff037819 */ /* 0x000fe200000114a2 */
[--C-:B------:R-:W-:Y:S02]  /*2d50*/  @!P2 IMAD.IADD R121, R121, 0x1, -R2.reuse ;  /* 0x000000017979a824 */ /* 0x100fe400078e0a02 */
[--C-:B------:R-:W-:Y:S01]  /*2d60*/  @!P3 IMAD.IADD R125, R125, 0x1, -R2.reuse ;  /* 0x000000017d7db824 */ /* 0x100fe200078e0a02 */
[----:B------:R-:W-:Y:S01]  /*2d70*/  ISETP.GT.U32.AND P2, PT, R0, R130, PT ;  /* 0x000000820000720c */ /* 0x000fe20003f44070 */
        /* <DEDUP_REMOVED lines=10> */
[----:B------:R-:W-:Y:S01]  /*2e20*/  IMAD.SHL.U32 R164, R164, 0x2, RZ ;  /* 0x00000002a4a47824 */ /* 0x000fe200078e00ff */
[----:B------:R-:W-:Y:S01]  /*2e30*/  ISETP.GT.U32.AND P6, PT, R2, R111, PT ;  /* 0x0000006f0200720c */ /* 0x000fe20003fc4070 */
[----:B------:R-:W-:Y:S01]  /*2e40*/  @!P2 IMAD.IADD R130, R130, 0x1, -R0 ;  /* 0x000000018282a824 */ /* 0x000fe200078e0a00 */
        /* <DEDUP_REMOVED lines=8> */
[----:B------:R-:W-:Y:S01]  /*2ed0*/  ISETP.GT.U32.AND P0, PT, R2, R131, PT ;  /* 0x000000830200720c */ /* 0x000fe20003f04070 */
[--C-:B------:R-:W-:Y:S01]  /*2ee0*/  @!P1 IMAD.IADD R121, R121, 0x1, -R2.reuse ;  /* 0x0000000179799824 */ /* 0x100fe200078e0a02 */
[----:B------:R-:W-:Y:S01]  /*2ef0*/  ISETP.GT.U32.AND P1, PT, R0, R130, PT ;  /* 0x000000820000720c */ /* 0x000fe20003f24070 */
[--C-:B------:R-:W-:Y:S01]  /*2f00*/  @!P6 IMAD.IADD R111, R111, 0x1, -R2.reuse ;  /* 0x000000016f6fe824 */ /* 0x100fe200078e0a02 */
[----:B------:R-:W-:Y:S01]  /*2f10*/  ISETP.GT.U32.AND P6, PT, R2, R133, PT ;  /* 0x000000850200720c */ /* 0x000fe20003fc4070 */
[--C-:B------:R-:W-:Y:S01]  /*2f20*/  @!P2 IMAD.IADD R123, R123, 0x1, -R2.reuse ;  /* 0x000000017b7ba824 */ /* 0x100fe200078e0a02 */
[----:B------:R-:W-:Y:S01]  /*2f30*/  ISETP.GE.AND P2, PT, R237, RZ, PT ;  /* 0x000000ffed00720c */ /* 0x000fe20003f46270 */
[--C-:B------:R-:W-:Y:S01]  /*2f40*/  @!P3 IMAD.IADD R125, R125, 0x1, -R2.reuse ;  /* 0x000000017d7db824 */ /* 0x100fe200078e0a02 */
[----:B------:R-:W-:Y:S01]  /*2f50*/  ISETP.GE.AND P3, PT, R238, RZ, PT ;  /* 0x000000ffee00720c */ /* 0x000fe20003f66270 */
[--C-:B------:R-:W-:Y:S01]  /*2f60*/  @!P4 IMAD.IADD R127, R127, 0x1, -R2.reuse ;  /* 0x000000017f7fc824 */ /* 0x100fe200078e0a02 */
[----:B------:R-:W-:Y:S01]  /*2f70*/  ISETP.GE.AND P4, PT, R241, RZ, PT ;  /* 0x000000fff100720c */ /* 0x000fe20003f86270 */
[--C-:B------:R-:W-:Y:S01]  /*2f80*/  @!P5 IMAD.IADD R129, R129, 0x1, -R2.reuse ;  /* 0x000000018181d824 */ /* 0x100fe200078e0a02 */
[----:B------:R-:W-:Y:S01]  /*2f90*/  ISETP.GE.AND P5, PT, R240, RZ, PT ;  /* 0x000000fff000720c */ /* 0x000fe20003fa6270 */
[----:B------:R-:W-:Y:S01]  /*2fa0*/  @!P0 IMAD.IADD R131, R131, 0x1, -R2 ;  /* 0x0000000183838824 */ /* 0x000fe200078e0a02 */
[----:B------:R-:W-:Y:S01]  /*2fb0*/  ISETP.GE.AND P0, PT, R239, RZ, PT ;  /* 0x000000ffef00720c */ /* 0x000fe20003f06270 */
[----:B------:R-:W-:Y:S01]  /*2fc0*/  @!P1 IMAD.IADD R130, R130, 0x1, -R0 ;  /* 0x0000000182829824 */ /* 0x000fe200078e0a00 */
[----:B------:R-:W-:Y:S01]  /*2fd0*/  ISETP.GE.AND P1, PT, R242, RZ, PT ;  /* 0x000000fff200720c */ /* 0x000fe20003f26270 */
[----:B------:R-:W-:Y:S01]  /*2fe0*/  @!P6 IMAD.IADD R133, R133, 0x1, -R2 ;  /* 0x000000018585e824 */ /* 0x000fe200078e0a02 */
[----:B------:R-:W-:Y:S01]  /*2ff0*/  ISETP.GE.AND P6, PT, R236, RZ, PT ;  /* 0x000000ffec00720c */ /* 0x000fe20003fc6270 */
[----:B------:R-:W-:Y:S01]  /*3000*/  @!P2 IMAD.MOV R5, RZ, RZ, -R5 ;  /* 0x000000ffff05a224 */ /* 0x000fe200078e0a05 */
        /* <DEDUP_REMOVED lines=12> */
[----:B------:R-:W-:Y:S01]  /*30d0*/  LOP3.LUT R0, RZ, R97, RZ, 0x33, !PT ;  /* 0x00000061ff007212 */ /* 0x000fe200078e33ff */
        /* <DEDUP_REMOVED lines=11> */
[----:B------:R-:W-:-:S02]  /*3190*/  ISETP.GE.AND P1, PT, R118, RZ, PT ;  /* 0x000000ff7600720c */ /* 0x000fc40003f26270 */
[----:B------:R-:W-:Y:S01]  /*31a0*/  LEA.HI R162, R3, R162, RZ, 0x5 ;  /* 0x000000a203a27211 */ /* 0x000fe200078f28ff */
        /* <DEDUP_REMOVED lines=12> */
[----:B------:R-:W-:Y:S01]  /*3270*/  SHF.R.S32.HI R162, RZ, 0x5, R162 ;  /* 0x00000005ffa27819 */ /* 0x000fe200000114a2 */
        /* <DEDUP_REMOVED lines=11> */
[----:B------:R-:W-:-:S03]  /*3330*/  ISETP.GE.AND P1, PT, R88, RZ, PT ;  /* 0x000000ff5800720c */ /* 0x000fc60003f26270 */
        /* <DEDUP_REMOVED lines=48> */
[----:B0-----:R-:W0:Y:S01]  /*3640*/  LDC R40, c[0x0][0x238] ;  /* 0x00008e00ff287b82 */ /* 0x001e220000000800 */
        /* <DEDUP_REMOVED lines=17> */
[----:B------:R-:W-:Y:S01]  /*3760*/  ISETP.NE.AND P4, PT, R97, RZ, PT ;  /* 0x000000ff6100720c */ /* 0x000fe20003f85270 */
[----:B------:R-:W-:Y:S01]  /*3770*/  @!P5 IMAD.MOV R123, RZ, RZ, -R123 ;  /* 0x000000ffff7bd224 */ /* 0x000fe200078e0a7b */
[----:B------:R-:W-:Y:S01]  /*3780*/  ISETP.GE.AND P5, PT, R160, RZ, PT ;  /* 0x000000ffa000720c */ /* 0x000fe20003fa6270 */
[----:B------:R-:W-:Y:S01]  /*3790*/  @!P0 IMAD.MOV R121, RZ, RZ, -R121 ;  /* 0x000000ffff798224 */ /* 0x000fe200078e0a79 */
[----:B------:R-:W-:Y:S01]  /*37a0*/  ISETP.GE.AND P0, PT, R235, RZ, PT ;  /* 0x000000ffeb00720c */ /* 0x000fe20003f06270 */
[----:B------:R-:W-:Y:S01]  /*37b0*/  @!P1 IMAD.MOV R127, RZ, RZ, -R127 ;  /* 0x000000ffff7f9224 */ /* 0x000fe200078e0a7f */
[----:B------:R-:W-:Y:S01]  /*37c0*/  ISETP.NE.AND P1, PT, R96, RZ, PT ;  /* 0x000000ff6000720c */ /* 0x000fe20003f25270 */
[----:B0-----:R-:W-:Y:S01]  /*37d0*/  IMAD R231, R231, R40, RZ ;  /* 0x00000028e7e77224 */ /* 0x001fe200078e02ff */
[C---:B------:R-:W-:Y:S01]  /*37e0*/  SEL R9, R0.reuse, R9, !P4 ;  /* 0x0000000900097207 */ /* 0x040fe20006000000 */
[----:B------:R-:W-:Y:S01]  /*37f0*/  @!P2 IMAD.MOV R129, RZ, RZ, -R129 ;  /* 0x000000ffff81a224 */ /* 0x000fe200078e0a81 */
[C---:B------:R-:W-:Y:S01]  /*3800*/  SEL R5, R0.reuse, R5, !P4 ;  /* 0x0000000500057207 */ /* 0x040fe20006000000 */
[----:B------:R-:W-:Y:S01]  /*3810*/  @!P3 IMAD.MOV R131, RZ, RZ, -R131 ;  /* 0x000000ffff83b224 */ /* 0x000fe200078e0a83 */
[C---:B------:R-:W-:Y:S01]  /*3820*/  SEL R7, R0.reuse, R7, !P4 ;  /* 0x0000000700077207 */ /* 0x040fe20006000000 */
[----:B------:R-:W-:Y:S01]  /*3830*/  IMAD R9, R9, UR4, RZ ;  /* 0x0000000409097c24 */ /* 0x000fe2000f8e02ff */
        /* <DEDUP_REMOVED lines=22> */
[----:B------:R-:W-:Y:S01]  /*39a0*/  @!P1 LOP3.LUT R130, RZ, R96, RZ, 0x33, !PT ;  /* 0x00000060ff829212 */ /* 0x000fe200078e33ff */
[----:B------:R-:W-:Y:S01]  /*39b0*/  IMAD R25, R25, UR4, RZ ;  /* 0x0000000419197c24 */ /* 0x000fe2000f8e02ff */
[----:B------:R-:W-:Y:S01]  /*39c0*/  LEA R157, P3, R9, UR10, 0x1 ;  /* 0x0000000a099d7c11 */ /* 0x000fe2000f8608ff */
        /* <DEDUP_REMOVED lines=11> */
[----:B------:R-:W-:Y:S01]  /*3a80*/  SEL R45, R0, R45, !P4 ;  /* 0x0000002d002d7207 */ /* 0x000fe20006000000 */
[-C--:B------:R-:W-:Y:S01]  /*3a90*/  IMAD R225, R225, R40.reuse, RZ ;  /* 0x00000028e1e17224 */ /* 0x080fe200078e02ff */
[----:B------:R-:W-:Y:S01]  /*3aa0*/  LEA R159, P6, R5, UR10, 0x1 ;  /* 0x0000000a059f7c11 */ /* 0x000fe2000f8c08ff */
[----:B------:R-:W-:Y:S01]  /*3ab0*/  IMAD R43, R43, UR4, RZ ;  /* 0x000000042b2b7c24 */ /* 0x000fe2000f8e02ff */
[----:B------:R-:W-:Y:S01]  /*3ac0*/  LEA R158, P5, R7, UR10, 0x1 ;  /* 0x0000000a079e7c11 */ /* 0x000fe2000f8a08ff */
[----:B------:R-:W-:Y:S01]  /*3ad0*/  IMAD R45, R45, UR4, RZ ;  /* 0x000000042d2d7c24 */ /* 0x000fe2000f8e02ff */
[----:B------:R-:W-:Y:S01]  /*3ae0*/  LEA R156, P2, R11, UR10, 0x1 ;  /* 0x0000000a0b9c7c11 */ /* 0x000fe2000f8408ff */
[-C--:B------:R-:W-:Y:S01]  /*3af0*/  IMAD R227, R227, R40.reuse, RZ ;  /* 0x00000028e3e37224 */ /* 0x080fe200078e02ff */
[----:B------:R-:W-:Y:S01]  /*3b00*/  LEA R155, P1, R13, UR10, 0x1 ;  /* 0x0000000a0d9b7c11 */ /* 0x000fe2000f8208ff */
[----:B------:R-:W-:Y:S01]  /*3b10*/  IMAD R229, R229, R40, RZ ;  /* 0x00000028e5e57224 */ /* 0x000fe200078e02ff */
[----:B------:R-:W-:Y:S01]  /*3b20*/  LEA R154, P0, R15, UR10, 0x1 ;  /* 0x0000000a0f9a7c11 */ /* 0x000fe2000f8008ff */
[----:B------:R-:W-:Y:S01]  /*3b30*/  IMAD.SHL.U32 R40, R41, 0x20, RZ ;  /* 0x0000002029287824 */ /* 0x000fe200078e00ff */
[----:B------:R-:W-:-:S02]  /*3b40*/  LEA.HI.X.SX32 R149, R9, UR11, 0x1, P3 ;  /* 0x0000000b09957c11 */ /* 0x000fc400098f0eff */
[C---:B------:R-:W-:Y:S02]  /*3b50*/  SEL R47, R0.reuse, R47, !P4 ;  /* 0x0000002f002f7207 */ /* 0x040fe40006000000 */
[C---:B------:R-:W-:Y:S01]  /*3b60*/  SEL R49, R0.reuse, R49, !P4 ;  /* 0x0000003100317207 */ /* 0x040fe20006000000 */
[----:B------:R0:W-:Y:S01]  /*3b70*/  STL [R1+0xb0], R40 ;  /* 0x0000b02801007387 */ /* 0x0001e20000100800 */
        /* <DEDUP_REMOVED lines=51> */
[----:B------:R-:W-:Y:S01]  /*3eb0*/  IMAD R166, R166, UR4, RZ ;  /* 0x00000004a6a67c24 */ /* 0x000fe2000f8e02ff */
[----:B------:R-:W-:Y:S01]  /*3ec0*/  SEL R171, R0, R105, !P4 ;  /* 0x0000006900ab7207 */ /* 0x000fe20006000000 */
[----:B------:R-:W-:Y:S01]  /*3ed0*/  IMAD R168, R168, UR4, RZ ;  /* 0x00000004a8a87c24 */ /* 0x000fe2000f8e02ff */
[C---:B------:R-:W-:Y:S01]  /*3ee0*/  SEL R172, R0.reuse, R107, !P4 ;  /* 0x0000006b00ac7207 */ /* 0x040fe20006000000 */
[----:B------:R-:W-:Y:S01]  /*3ef0*/  IMAD R169, R169, UR4, RZ ;  /* 0x00000004a9a97c24 */ /* 0x000fe2000f8e02ff */
[C---:B------:R-:W-:Y:S01]  /*3f00*/  SEL R175, R0.reuse, R109, !P4 ;  /* 0x0000006d00af7207 */ /* 0x040fe20006000000 */
[----:B------:R-:W-:Y:S01]  /*3f10*/  IMAD R171, R171, UR4, RZ ;  /* 0x00000004abab7c24 */ /* 0x000fe2000f8e02ff */
[----:B------:R-:W-:Y:S01]  /*3f20*/  SEL R176, R0, R111, !P4 ;  /* 0x0000006f00b07207 */ /* 0x000fe20006000000 */
        /* <DEDUP_REMOVED lines=25> */
[----:B------:R-:W-:Y:S01]  /*40c0*/  LEA.HI.X.SX32 R152, R5, UR11, 0x1, P6 ;  /* 0x0000000b05987c11 */ /* 0x000fe2000b0f0eff */
[----:B------:R-:W-:Y:S01]  /*40d0*/  IMAD R182, R182, UR4, RZ ;  /* 0x00000004b6b67c24 */ /* 0x000fe2000f8e02ff */
[----:B------:R-:W-:Y:S01]  /*40e0*/  LEA.HI.X.SX32 R150, R7, UR11, 0x1, P5 ;  /* 0x0000000b07967c11 */ /* 0x000fe2000a8f0eff */
[----:B------:R-:W-:Y:S01]  /*40f0*/  IMAD R194, R194, UR4, RZ ;  /* 0x00000004c2c27c24 */ /* 0x000fe2000f8e02ff */
[----:B------:R-:W-:Y:S01]  /*4100*/  LEA R148, P3, R23, UR10, 0x1 ;  /* 0x0000000a17947c11 */ /* 0x000fe2000f8608ff */
[----:B------:R-:W-:Y:S01]  /*4110*/  IMAD R195, R195, UR4, RZ ;  /* 0x00000004c3c37c24 */ /* 0x000fe2000f8e02ff */
[----:B------:R-:W-:Y:S01]  /*4120*/  LEA.HI.X.SX32 R147, R11, UR11, 0x1, P2 ;  /* 0x0000000b0b937c11 */ /* 0x000fe200090f0eff */
[----:B------:R-:W-:Y:S01]  /*4130*/  ULDC UR4, c[0x0][0x234] ;  /* 0x00008d0000047ab9 */ /* 0x000fe20000000800 */
[----:B------:R-:W-:Y:S01]  /*4140*/  LEA.HI.X.SX32 R146, R13, UR11, 0x1, P1 ;  /* 0x0000000b0d927c11 */ /* 0x000fe200088f0eff */
[----:B------:R-:W-:Y:S01]  /*4150*/  IMAD R130, R130, UR4, RZ ;  /* 0x0000000482827c24 */ /* 0x000fe2000f8e02ff */
[----:B------:R-:W-:-:S02]  /*4160*/  LEA.HI.X.SX32 R144, R15, UR11, 0x1, P0 ;  /* 0x0000000b0f907c11 */ /* 0x000fc400080f0eff */
[----:B------:R-:W-:Y:S02]  /*4170*/  CS2R R112, SRZ ;  /* 0x0000000000707805 */ /* 0x000fe4000001ff00 */
[----:B------:R-:W-:Y:S02]  /*4180*/  LEA R153, P4, R17, UR10, 0x1 ;  /* 0x0000000a11997c11 */ /* 0x000fe4000f8808ff */
[----:B------:R-:W-:Y:S02]  /*4190*/  CS2R R114, SRZ ;  /* 0x0000000000727805 */ /* 0x000fe4000001ff00 */
[----:B------:R-:W-:Y:S02]  /*41a0*/  LEA R151, P6, R19, UR10, 0x1 ;  /* 0x0000000a13977c11 */ /* 0x000fe4000f8c08ff */
[----:B------:R-:W-:Y:S02]  /*41b0*/  CS2R R116, SRZ ;  /* 0x0000000000747805 */ /* 0x000fe4000001ff00 */
[----:B------:R-:W-:-:S02]  /*41c0*/  LEA R196, P5, R21, UR10, 0x1 ;  /* 0x0000000a15c47c11 */ /* 0x000fc4000f8a08ff */
[----:B------:R-:W-:Y:S02]  /*41d0*/  CS2R R118, SRZ ;  /* 0x0000000000767805 */ /* 0x000fe4000001ff00 */
[----:B------:R-:W-:Y:S02]  /*41e0*/  LEA R197, P2, R25, UR10, 0x1 ;  /* 0x0000000a19c57c11 */ /* 0x000fe4000f8408ff */
[----:B------:R-:W-:Y:S02]  /*41f0*/  CS2R R120, SRZ ;  /* 0x0000000000787805 */ /* 0x000fe4000001ff00 */
[----:B------:R-:W-:Y:S02]  /*4200*/  LEA R145, P1, R27, UR10, 0x1 ;  /* 0x0000000a1b917c11 */ /* 0x000fe4000f8208ff */
[----:B------:R-:W-:Y:S02]  /*4210*/  CS2R R122, SRZ ;  /* 0x00000000007a7805 */ /* 0x000fe4000001ff00 */
[----:B------:R-:W-:-:S02]  /*4220*/  LEA R198, P0, R29, UR10, 0x1 ;  /* 0x0000000a1dc67c11 */ /* 0x000fc4000f8008ff */
[----:B------:R-:W-:Y:S02]  /*4230*/  CS2R R124, SRZ ;  /* 0x00000000007c7805 */ /* 0x000fe4000001ff00 */
[----:B------:R-:W-:Y:S02]  /*4240*/  LEA.HI.X.SX32 R139, R23, UR11, 0x1, P3 ;  /* 0x0000000b178b7c11 */ /* 0x000fe400098f0eff */
[----:B------:R-:W-:Y:S02]  /*4250*/  CS2R R126, SRZ ;  /* 0x00000000007e7805 */ /* 0x000fe4000001ff00 */
[----:B------:R-:W-:Y:S01]  /*4260*/  LEA.HI.X.SX32 R185, R17, UR11, 0x1, P4 ;  /* 0x0000000b11b97c11 */ /* 0x000fe2000a0f0eff */
[----:B------:R-:W-:Y:S01]  /*4270*/  IMAD.WIDE R130, R130, 0x2, RZ ;  /* 0x0000000282827825 */ /* 0x000fe200078e02ff */
[----:B------:R-:W-:Y:S02]  /*4280*/  LEA.HI.X.SX32 R142, R19, UR11, 0x1, P6 ;  /* 0x0000000b138e7c11 */ /* 0x000fe4000b0f0eff */
[----:B------:R-:W-:-:S02]  /*4290*/  LEA.HI.X.SX32 R141, R21, UR11, 0x1, P5 ;  /* 0x0000000b158d7c11 */ /* 0x000fc4000a8f0eff */
[----:B------:R-:W-:Y:S02]  /*42a0*/  LEA R200, P3, R37, UR10, 0x1 ;  /* 0x0000000a25c87c11 */ /* 0x000fe4000f8608ff */
[----:B------:R-:W-:Y:S02]  /*42b0*/  LEA.HI.X.SX32 R138, R25, UR11, 0x1, P2 ;  /* 0x0000000b198a7c11 */ /* 0x000fe400090f0eff */
[----:B------:R-:W-:Y:S02]  /*42c0*/  LEA.HI.X.SX32 R136, R27, UR11, 0x1, P1 ;  /* 0x0000000b1b887c11 */ /* 0x000fe400088f0eff */
[----:B------:R-:W-:Y:S02]  /*42d0*/  LEA.HI.X.SX32 R135, R29, UR11, 0x1, P0 ;  /* 0x0000000b1d877c11 */ /* 0x000fe400080f0eff */
[----:B------:R-:W-:Y:S02]  /*42e0*/  LEA R143, P4, R31, UR10, 0x1 ;  /* 0x0000000a1f8f7c11 */ /* 0x000fe4000f8808ff */
[----:B------:R-:W-:-:S02]  /*42f0*/  LEA R199, P6, R33, UR10, 0x1 ;  /* 0x0000000a21c77c11 */ /* 0x000fc4000f8c08ff */
[----:B------:R-:W-:Y:S02]  /*4300*/  LEA R140, P5, R35, UR10, 0x1 ;  /* 0x0000000a238c7c11 */ /* 0x000fe4000f8a08ff */
[----:B------:R-:W-:Y:S02]  /*4310*/  LEA R137, P2, R0, UR10, 0x1 ;  /* 0x0000000a00897c11 */ /* 0x000fe4000f8408ff */
[----:B------:R-:W-:Y:S02]  /*4320*/  LEA R201, P1, R43, UR10, 0x1 ;  /* 0x0000000a2bc97c11 */ /* 0x000fe4000f8208ff */
[----:B------:R-:W-:Y:S02]  /*4330*/  LEA R134, P0, R45, UR10, 0x1 ;  /* 0x0000000a2d867c11 */ /* 0x000fe4000f8008ff */
[----:B------:R-:W-:Y:S02]  /*4340*/  LEA.HI.X.SX32 R39, R37, UR11, 0x1, P3 ;  /* 0x0000000b25277c11 */ /* 0x000fe400098f0eff */
[----:B------:R-:W-:-:S02]  /*4350*/  LEA.HI.X.SX32 R133, R31, UR11, 0x1, P4 ;  /* 0x0000000b1f857c11 */ /* 0x000fc4000a0f0eff */
[----:B------:R-:W-:Y:S02]  /*4360*/  LEA.HI.X.SX32 R132, R33, UR11, 0x1, P6 ;  /* 0x0000000b21847c11 */ /* 0x000fe4000b0f0eff */
[----:B------:R-:W-:Y:S02]  /*4370*/  LEA.HI.X.SX32 R128, R35, UR11, 0x1, P5 ;  /* 0x0000000b23807c11 */ /* 0x000fe4000a8f0eff */
[----:B------:R-:W-:Y:S02]  /*4380*/  LEA.HI.X.SX32 R37, R0, UR11, 0x1, P2 ;  /* 0x0000000b00257c11 */ /* 0x000fe400090f0eff */
[----:B------:R-:W-:Y:S02]  /*4390*/  LEA.HI.X.SX32 R36, R43, UR11, 0x1, P1 ;  /* 0x0000000b2b247c11 */ /* 0x000fe400088f0eff */
[----:B------:R-:W-:Y:S02]  /*43a0*/  LEA.HI.X.SX32 R34, R45, UR11, 0x1, P0 ;  /* 0x0000000b2d227c11 */ /* 0x000fe400080f0eff */
[----:B------:R-:W-:-:S02]  /*43b0*/  LEA R202, P4, R47, UR10, 0x1 ;  /* 0x0000000a2fca7c11 */ /* 0x000fc4000f8808ff */
[----:B------:R-:W-:Y:S02]  /*43c0*/  LEA R129, P6, R49, UR10, 0x1 ;  /* 0x0000000a31817c11 */ /* 0x000fe4000f8c08ff */
[----:B------:R-:W-:Y:S02]  /*43d0*/  LEA R38, P3, R53, UR10, 0x1 ;  /* 0x0000000a35267c11 */ /* 0x000fe4000f8608ff */
[----:B------:R-:W-:Y:S02]  /*43e0*/  LEA R204, P2, R55, UR10, 0x1 ;  /* 0x0000000a37cc7c11 */ /* 0x000fe4000f8408ff */
[----:B------:R-:W-:Y:S02]  /*43f0*/  LEA R35, P1, R57, UR10, 0x1 ;  /* 0x0000000a39237c11 */ /* 0x000fe4000f8208ff */
[----:B------:R-:W-:Y:S02]  /*4400*/  LEA R205, P0, R59, UR10, 0x1 ;  /* 0x0000000a3bcd7c11 */ /* 0x000fe4000f8008ff */
[----:B------:R-:W-:-:S02]  /*4410*/  LEA.HI.X.SX32 R33, R47, UR11, 0x1, P4 ;  /* 0x0000000b2f217c11 */ /* 0x000fc4000a0f0eff */
[----:B------:R-:W-:Y:S02]  /*4420*/  LEA.HI.X.SX32 R31, R49, UR11, 0x1, P6 ;  /* 0x0000000b311f7c11 */ /* 0x000fe4000b0f0eff */
[----:B------:R-:W-:Y:S02]  /*4430*/  CS2R R48, SRZ ;  /* 0x0000000000307805 */ /* 0x000fe4000001ff00 */
[----:B------:R-:W-:Y:S02]  /*4440*/  LEA.HI.X.SX32 R28, R53, UR11, 0x1, P3 ;  /* 0x0000000b351c7c11 */ /* 0x000fe400098f0eff */
[----:B------:R-:W-:Y:S02]  /*4450*/  CS2R R52, SRZ ;  /* 0x0000000000347805 */ /* 0x000fe4000001ff00 */
[----:B------:R-:W-:Y:S02]  /*4460*/  LEA.HI.X.SX32 R27, R55, UR11, 0x1, P2 ;  /* 0x0000000b371b7c11 */ /* 0x000fe400090f0eff */
[----:B------:R-:W-:-:S02]  /*4470*/  CS2R R54, SRZ ;  /* 0x0000000000367805 */ /* 0x000fc4000001ff00 */
[----:B------:R-:W-:Y:S02]  /*4480*/  LEA.HI.X.SX32 R25, R57, UR11, 0x1, P1 ;  /* 0x0000000b39197c11 */ /* 0x000fe400088f0eff */
[----:B------:R-:W-:Y:S02]  /*4490*/  CS2R R56, SRZ ;  /* 0x0000000000387805 */ /* 0x000fe4000001ff00 */
[----:B------:R-:W-:Y:S02]  /*44a0*/  LEA.HI.X.SX32 R24, R59, UR11, 0x1, P0 ;  /* 0x0000000b3b187c11 */ /* 0x000fe400080f0eff */
[----:B------:R-:W-:Y:S02]  /*44b0*/  CS2R R58, SRZ ;  /* 0x00000000003a7805 */ /* 0x000fe4000001ff00 */
[----:B------:R-:W-:Y:S02]  /*44c0*/  LEA R203, P5, R51, UR10, 0x1 ;  /* 0x0000000a33cb7c11 */ /* 0x000fe4000f8a08ff */
[----:B------:R-:W-:-:S02]  /*44d0*/  LEA R32, P4, R61, UR10, 0x1 ;  /* 0x0000000a3d207c11 */ /* 0x000fc4000f8808ff */
[----:B------:R-:W-:Y:S02]  /*44e0*/  LEA R206, P6, R63, UR10, 0x1 ;  /* 0x0000000a3fce7c11 */ /* 0x000fe4000f8c08ff */
[----:B------:R-:W-:Y:S02]  /*44f0*/  LEA R207, P3, R67, UR10, 0x1 ;  /* 0x0000000a43cf7c11 */ /* 0x000fe4000f8608ff */
[----:B------:R-:W-:Y:S02]  /*4500*/  LEA R26, P2, R69, UR10, 0x1 ;  /* 0x0000000a451a7c11 */ /* 0x000fe4000f8408ff */
[----:B------:R-:W-:Y:S02]  /*4510*/  LEA R208, P1, R71, UR10, 0x1 ;  /* 0x0000000a47d07c11 */ /* 0x000fe4000f8208ff */
[----:B------:R-:W-:Y:S02]  /*4520*/  LEA R23, P0, R73, UR10, 0x1 ;  /* 0x0000000a49177c11 */ /* 0x000fe4000f8008ff */
[----:B------:R-:W-:-:S02]  /*4530*/  LEA.HI.X.SX32 R30, R51, UR11, 0x1, P5 ;  /* 0x0000000b331e7c11 */ /* 0x000fc4000a8f0eff */
[----:B------:R-:W-:Y:S02]  /*4540*/  CS2R R50, SRZ ;  /* 0x0000000000327805 */ /* 0x000fe4000001ff00 */
[----:B------:R-:W-:Y:S02]  /*4550*/  LEA.HI.X.SX32 R22, R61, UR11, 0x1, P4 ;  /* 0x0000000b3d167c11 */ /* 0x000fe4000a0f0eff */
[----:B------:R-:W-:Y:S02]  /*4560*/  CS2R R60, SRZ ;  /* 0x00000000003c7805 */ /* 0x000fe4000001ff00 */
[----:B------:R-:W-:Y:S02]  /*4570*/  LEA.HI.X.SX32 R21, R63, UR11, 0x1, P6 ;  /* 0x0000000b3f157c11 */ /* 0x000fe4000b0f0eff */
[----:B------:R-:W-:Y:S02]  /*4580*/  CS2R R62, SRZ ;  /* 0x00000000003e7805 */ /* 0x000fe4000001ff00 */
        /* <DEDUP_REMOVED lines=8> */
[----:B------:R-:W-:Y:S02]  /*4610*/  LEA R29, P5, R65, UR10, 0x1 ;  /* 0x0000000a411d7c11 */ /* 0x000fe4000f8a08ff */
[----:B------:R-:W-:Y:S02]  /*4620*/  LEA R209, P4, R75, UR10, 0x1 ;  /* 0x0000000a4bd17c11 */ /* 0x000fe4000f8808ff */
[----:B------:R-:W-:Y:S02]  /*4630*/  LEA R20, P6, R77, UR10, 0x1 ;  /* 0x0000000a4d147c11 */ /* 0x000fe4000f8c08ff */
[----:B------:R-:W-:Y:S02]  /*4640*/  LEA R17, P3, R81, UR10, 0x1 ;  /* 0x0000000a51117c11 */ /* 0x000fe4000f8608ff */
[----:B------:R-:W-:-:S02]  /*4650*/  LEA R211, P2, R83, UR10, 0x1 ;  /* 0x0000000a53d37c11 */ /* 0x000fc4000f8408ff */
[----:B------:R-:W-:Y:S02]  /*4660*/  LEA R14, P1, R85, UR10, 0x1 ;  /* 0x0000000a550e7c11 */ /* 0x000fe4000f8208ff */
[----:B------:R-:W-:Y:S02]  /*4670*/  LEA R212, P0, R87, UR10, 0x1 ;  /* 0x0000000a57d47c11 */ /* 0x000fe4000f8008ff */
        /* <DEDUP_REMOVED lines=42> */
[----:B------:R-:W-:Y:S02]  /*4920*/  LEA.HI.X.SX32 R172, R172, UR11, 0x1, P6 ;  /* 0x0000000bacac7c11 */ /* 0x000fe4000b0f0eff */
[----:B------:R-:W-:Y:S02]  /*4930*/  LEA.HI.X.SX32 R176, R176, UR11, 0x1, P3 ;  /* 0x0000000bb0b07c11 */ /* 0x000fe400098f0eff */
[----:B------:R-:W-:Y:S02]  /*4940*/  LEA.HI.X.SX32 R177, R177, UR11, 0x1, P2 ;  /* 0x0000000bb1b17c11 */ /* 0x000fe400090f0eff */
[----:B------:R-:W-:-:S02]  /*4950*/  LEA.HI.X.SX32 R178, R178, UR11, 0x1, P1 ;  /* 0x0000000bb2b27c11 */ /* 0x000fc400088f0eff */
[----:B------:R-:W-:Y:S02]  /*4960*/  LEA.HI.X.SX32 R186, R186, UR11, 0x1, P0 ;  /* 0x0000000bbaba7c11 */ /* 0x000fe400080f0eff */
        /* <DEDUP_REMOVED lines=8> */
[----:B------:R-:W-:Y:S02]  /*49f0*/  LEA.HI.X.SX32 R179, R179, UR11, 0x1, P4 ;  /* 0x0000000bb3b37c11 */ /* 0x000fe4000a0f0eff */
[----:B------:R-:W-:Y:S02]  /*4a00*/  LEA.HI.X.SX32 R188, R188, UR11, 0x1, P6 ;  /* 0x0000000bbcbc7c11 */ /* 0x000fe4000b0f0eff */
[----:B------:R-:W-:-:S02]  /*4a10*/  LEA.HI.X.SX32 R190, R190, UR11, 0x1, P3 ;  /* 0x0000000bbebe7c11 */ /* 0x000fc400098f0eff */
[----:B------:R-:W-:Y:S02]  /*4a20*/  LEA.HI.X.SX32 R181, R181, UR11, 0x1, P2 ;  /* 0x0000000bb5b57c11 */ /* 0x000fe400090f0eff */
[----:B------:R-:W-:Y:S02]  /*4a30*/  LEA.HI.X.SX32 R192, R192, UR11, 0x1, P1 ;  /* 0x0000000bc0c07c11 */ /* 0x000fe400088f0eff */
[----:B------:R-:W-:Y:S02]  /*4a40*/  LEA.HI.X.SX32 R182, R182, UR11, 0x1, P0 ;  /* 0x0000000bb6b67c11 */ /* 0x000fe400080f0eff */
[----:B------:R-:W-:Y:S02]  /*4a50*/  LEA R189, P5, R180, UR10, 0x1 ;  /* 0x0000000ab4bd7c11 */ /* 0x000fe4000f8a08ff */
        /* <DEDUP_REMOVED lines=12> */
[----:B0-----:R-:W-:-:S07]  /*4b20*/  LEA.HI.X.SX32 R231, R231, UR13, 0x1, P3 ;  /* 0x0000000de7e77c11 */ /* 0x001fce00098f0eff */
.L_x_2:
[----:B------:R-:W0:Y:S01]  /*4b30*/  S2R R103, SR_TID.X ;  /* 0x0000000000677919 */ /* 0x000e220000002100 */
[----:B------:R-:W-:Y:S02]  /*4b40*/  IADD3 R40, P1, R130, R232, RZ ;  /* 0x000000e882287210 */ /* 0x000fe40007f3e0ff */
[----:B------:R-:W-:-:S03]  /*4b50*/  PRMT R98, RZ, 0x7610, R98 ;  /* 0x00007610ff627816 */ /* 0x000fc60000000062 */
[----:B------:R-:W-:Y:S01]  /*4b60*/  IMAD.X R41, R131, 0x1, R231, P1 ;  /* 0x0000000183297824 */ /* 0x000fe200008e06e7 */
[----:B0-----:R-:W-:-:S04]  /*4b70*/  SHF.R.U32.HI R42, RZ, 0x5, R103 ;  /* 0x00000005ff2a7819 */ /* 0x001fc80000011667 */
[----:B------:R-:W-:-:S04]  /*4b80*/  SGXT.U32 R42, R42, 0x3 ;  /* 0x000000032a2a781a */ /* 0x000fc80000000000 */
[----:B------:R-:W-:-:S13]  /*4b90*/  ISETP.GE.AND P0, PT, R42, UR7, PT ;  /* 0x000000072a007c0c */ /* 0x000fda000bf06270 */
[----:B------:R0:W2:Y:S01]  /*4ba0*/  @!P0 LDG.E.U16 R98, desc[UR8][R40.64] ;  /* 0x0000000828628981 */ /* 0x0000a2000c1e1500 */
[----:B------:R-:W-:Y:S02]  /*4bb0*/  PRMT R99, RZ, 0x7610, R99 ;  /* 0x00007610ff637816 */ /* 0x000fe40000000063 */
[----:B0-----:R-:W-:-:S04]  /*4bc0*/  LOP3.LUT R40, R42, 0x8, RZ, 0xfc, !PT ;  /* 0x000000082a287812 */ /* 0x001fc800078efcff */
[----:B------:R-:W-:Y:S02]  /*4bd0*/  ISETP.GE.AND P1, PT, R40, UR7, PT ;  /* 0x0000000728007c0c */ /* 0x000fe4000bf26270 */
[----:B------:R-:W-:-:S04]  /*4be0*/  LOP3.LUT R40, R42, 0x10, RZ, 0xfc, !PT ;  /* 0x000000102a287812 */ /* 0x000fc800078efcff */
[----:B------:R-:W-:Y:S02]  /*4bf0*/  ISETP.GE.AND P2, PT, R40, UR7, PT ;  /* 0x0000000728007c0c */ /* 0x000fe4000bf46270 */
[----:B------:R-:W-:-:S05]  /*4c00*/  IADD3 R40, P0, R130, R230, RZ ;  /* 0x000000e682287210 */ /* 0x000fca0007f1e0ff */
[----:B------:R-:W-:-:S05]  /*4c10*/  IMAD.X R41, R131, 0x1, R229, P0 ;  /* 0x0000000183297824 */ /* 0x000fca00000e06e5 */
[----:B------:R0:W3:Y:S01]  /*4c20*/  @!P1 LDG.E.U16 R99, desc[UR8][R40.64] ;  /* 0x0000000828639981 */ /* 0x0000e2000c1e1500 */
[----:B------:R-:W-:Y:S02]  /*4c30*/  PRMT R100, RZ, 0x7610, R100 ;  /* 0x00007610ff647816 */ /* 0x000fe40000000064 */
[----:B0-----:R-:W-:-:S05]  /*4c40*/  IADD3 R40, P0, R130, R228, RZ ;  /* 0x000000e482287210 */ /* 0x001fca0007f1e0ff */
[----:B------:R-:W-:Y:S01]  /*4c50*/  IMAD.X R41, R131, 0x1, R227, P0 ;  /* 0x0000000183297824 */ /* 0x000fe200000e06e3 */
[----:B------:R-:W-:-:S04]  /*4c60*/  LOP3.LUT R42, R42, 0x18, RZ, 0xfc, !PT ;  /* 0x000000182a2a7812 */ /* 0x000fc800078efcff */
[----:B------:R0:W4:Y:S01]  /*4c70*/  @!P2 LDG.E.U16 R100, desc[UR8][R40.64] ;  /* 0x000000082864a981 */ /* 0x000122000c1e1500 */
[----:B------:R-:W-:Y:S02]  /*4c80*/  ISETP.GE.AND P2, PT, R42, UR7, PT ;  /* 0x000000072a007c0c */ /* 0x000fe4000bf46270 */
[----:B------:R-:W-:Y:S02]  /*4c90*/  PRMT R101, RZ, 0x7610, R101 ;  /* 0x00007610ff657816 */ /* 0x000fe40000000065 */
[----:B0-----:R-:W-:-:S04]  /*4ca0*/  LOP3.LUT R40, R103, 0x1f, RZ, 0xc0, !PT ;  /* 0x0000001f67287812 */ /* 0x001fc800078ec0ff */
[----:B------:R-:W-:Y:S02]  /*4cb0*/  ISETP.GE.AND P0, PT, R40, UR7, PT ;  /* 0x0000000728007c0c */ /* 0x000fe4000bf06270 */
[----:B------:R-:W-:-:S05]  /*4cc0*/  IADD3 R40, P1, R130, R226, RZ ;  /* 0x000000e282287210 */ /* 0x000fca0007f3e0ff */
[----:B------:R-:W-:-:S05]  /*4cd0*/  IMAD.X R41, R131, 0x1, R225, P1 ;  /* 0x0000000183297824 */ /* 0x000fca00008e06e1 */
[----:B------:R0:W5:Y:S01]  /*4ce0*/  @!P2 LDG.E.U16 R101, desc[UR8][R40.64] ;  /* 0x000000082865a981 */ /* 0x000162000c1e1500 */
[----:B------:R-:W-:Y:S02]  /*4cf0*/  PRMT R102, RZ, 0x7610, R102 ;  /* 0x00007610ff667816 */ /* 0x000fe40000000066 */
[----:B0-----:R-:W-:-:S05]  /*4d00*/  IADD3 R40, P1, R224, R164, RZ ;  /* 0x000000a4e0287210 */ /* 0x001fca0007f3e0ff */
[----:B------:R-:W-:Y:S01]  /*4d10*/  IMAD.X R41, R195, 0x1, R163, P1 ;  /* 0x00000001c3297824 */ /* 0x000fe200008e06a3 */
[----:B------:R-:W-:Y:S01]  /*4d20*/  BAR.SYNC.DEFER_BLOCKING 0x0 ;  /* 0x0000000000007b1d */ /* 0x000fe20000010000 */
[C---:B------:R-:W-:Y:S02]  /*4d30*/  IADD3 RZ, P1, R153.reuse, R164, RZ ;  /* 0x000000a499ff7210 */ /* 0x040fe40007f3e0ff */
[----:B------:R-:W-:Y:S02]  /*4d40*/  PRMT R45, RZ, 0x7610, R45 ;  /* 0x00007610ff2d7816 */ /* 0x000fe4000000002d */
[----:B------:R-:W-:Y:S02]  /*4d50*/  PRMT R46, RZ, 0x7610, R46 ;  /* 0x00007610ff2e7816 */ /* 0x000fe4000000002e */
[----:B------:R-:W-:Y:S01]  /*4d60*/  PRMT R47, RZ, 0x7610, R47 ;  /* 0x00007610ff2f7816 */ /* 0x000fe2000000002f */
[----:B------:R0:W5:Y:S02]  /*4d70*/  @!P0 LDG.E.U16 R102, desc[UR8][R40.64] ;  /* 0x0000000828668981 */ /* 0x000164000c1e1500 */
[----:B0-----:R-:W-:-:S02]  /*4d80*/  IMAD.IADD R40, R153, 0x1, R164 ;  /* 0x0000000199287824 */ /* 0x001fc400078e02a4 */
[----:B------:R-:W-:Y:S01]  /*4d90*/  IMAD.X R41, R185, 0x1, R163, P1 ;  /* 0x00000001b9297824 */ /* 0x000fe200008e06a3 */
[----:B------:R-:W-:-:S04]  /*4da0*/  IADD3 RZ, P1, R154, R164, RZ ;  /* 0x000000a49aff7210 */ /* 0x000fc80007f3e0ff */
[----:B------:R0:W5:Y:S02]  /*4db0*/  @!P0 LDG.E.U16 R45, desc[UR8][R40.64] ;  /* 0x00000008282d8981 */ /* 0x000164000c1e1500 */
[----:B0-----:R-:W-:Y:S02]  /*4dc0*/  IMAD.IADD R40, R154, 0x1, R164 ;  /* 0x000000019a287824 */ /* 0x001fe400078e02a4 */
[----:B------:R-:W-:Y:S01]  /*4dd0*/  IMAD.X R41, R144, 0x1, R163, P1 ;  /* 0x0000000190297824 */ /* 0x000fe200008e06a3 */
[----:B------:R-:W-:-:S04]  /*4de0*/  IADD3 RZ, P1, R155, R164, RZ ;  /* 0x000000a49bff7210 */ /* 0x000fc80007f3e0ff */
[----:B------:R0:W5:Y:S01]  /*4df0*/  @!P0 LDG.E.U16 R46, desc[UR8][R40.64] ;  /* 0x00000008282e8981 */ /* 0x000162000c1e1500 */
[--C-:B------:R-:W-:Y:S02]  /*4e00*/  IMAD.IADD R42, R156, 0x1, R164.reuse ;  /* 0x000000019c2a7824 */ /* 0x100fe400078e02a4 */
[----:B0-----:R-:W-:Y:S02]  /*4e10*/  IMAD.IADD R40, R155, 0x1, R164 ;  /* 0x000000019b287824 */ /* 0x001fe400078e02a4 */
[----:B------:R-:W-:Y:S01]  /*4e20*/  IMAD.X R41, R146, 0x1, R163, P1 ;  /* 0x0000000192297824 */ /* 0x000fe200008e06a3 */
[----:B------:R-:W-:-:S04]  /*4e30*/  IADD3 RZ, P1, R156, R164, RZ ;  /* 0x000000a49cff7210 */ /* 0x000fc80007f3e0ff */
[----:B------:R0:W5:Y:S01]  /*4e40*/  @!P0 LDG.E.U16 R47, desc[UR8][R40.64] ;  /* 0x00000008282f8981 */ /* 0x000162000c1e1500 */
[----:B------:R-:W-:Y:S01]  /*4e50*/  IMAD.X R43, R147, 0x1, R163, P1 ;  /* 0x00000001932b7824 */ /* 0x000fe200008e06a3 */
[----:B------:R-:W-:Y:S02]  /*4e60*/  IADD3 RZ, P1, R157, R164, RZ ;  /* 0x000000a49dff7210 */ /* 0x000fe40007f3e0ff */
[----:B------:R-:W-:Y:S02]  /*4e70*/  PRMT R44, RZ, 0x7610, R44 ;  /* 0x00007610ff2c7816 */ /* 0x000fe4000000002c */
[----:B0-----:R-:W-:-:S06]  /*4e80*/  PRMT R40, RZ, 0x7610, R40 ;  /* 0x00007610ff287816 */ /* 0x001fcc0000000028 */
[----:B------:R0:W5:Y:S01]  /*4e90*/  @!P0 LDG.E.U16 R40, desc[UR8][R42.64] ;  /* 0x000000082a288981 */ /* 0x000162000c1e1500 */
[C-C-:B------:R-:W-:Y:S02]  /*4ea0*/  IMAD.IADD R96, R158.reuse, 0x1, R164.reuse ;  /* 0x000000019e607824 */ /* 0x140fe400078e02a4 */
[----:B0-----:R-:W-:Y:S02]  /*4eb0*/  IMAD.IADD R42, R157, 0x1, R164 ;  /* 0x000000019d2a7824 */ /* 0x001fe400078e02a4 */
[----:B------:R-:W-:Y:S01]  /*4ec0*/  IMAD.X R43, R149, 0x1, R163, P1 ;  /* 0x00000001952b7824 */ /* 0x000fe200008e06a3 */
[----:B------:R-:W-:-:S04]  /*4ed0*/  IADD3 RZ, P1, R158, R164, RZ ;  /* 0x000000a49eff7210 */ /* 0x000fc80007f3e0ff */
[----:B------:R0:W5:Y:S01]  /*4ee0*/  @!P0 LDG.E.U16 R44, desc[UR8][R42.64] ;  /* 0x000000082a2c8981 */ /* 0x000162000c1e1500 */
[----:B------:R-:W-:Y:S01]  /*4ef0*/  IMAD.X R97, R150, 0x1, R163, P1 ;  /* 0x0000000196617824 */ /* 0x000fe200008e06a3 */
[----:B------:R-:W-:Y:S02]  /*4f00*/  IADD3 RZ, P1, R159, R164, RZ ;  /* 0x000000a49fff7210 */ /* 0x000fe40007f3e0ff */
[----:B0-----:R-:W-:Y:S02]  /*4f10*/  PRMT R43, RZ, 0x7610, R43 ;  /* 0x00007610ff2b7816 */ /* 0x001fe4000000002b */
[----:B------:R-:W-:-:S04]  /*4f20*/  PRMT R42, RZ, 0x7610, R42 ;  /* 0x00007610ff2a7816 */ /* 0x000fc8000000002a */
[----:B------:R0:W5:Y:S01]  /*4f30*/  @!P0 LDG.E.U16 R43, desc[UR8][R96.64] ;  /* 0x00000008602b8981 */ /* 0x000162000c1e1500 */
[----:B------:R-:W1:Y:S01]  /*4f40*/  S2UR UR5, SR_CgaCtaId ;  /* 0x00000000000579c3 */ /* 0x000e620000008800 */
[----:B0-----:R-:W-:Y:S02]  /*4f50*/  IMAD.IADD R96, R159, 0x1, R164 ;  /* 0x000000019f607824 */ /* 0x001fe400078e02a4 */
[----:B------:R-:W-:-:S05]  /*4f60*/  IMAD.X R97, R152, 0x1, R163, P1 ;  /* 0x0000000198617824 */ /* 0x000fca00008e06a3 */
[----:B------:R0:W5:Y:S01]  /*4f70*/  @!P0 LDG.E.U16 R42, desc[UR8][R96.64] ;  /* 0x00000008602a8981 */ /* 0x000162000c1e1500 */
[----:B------:R-:W-:Y:S02]  /*4f80*/  PRMT R105, RZ, 0x7610, R105 ;  /* 0x00007610ff697816 */ /* 0x000fe40000000069 */
[----:B0-----:R-:W-:-:S05]  /*4f90*/  IADD3 R96, P1, R223, R164, RZ ;  /* 0x000000a4df607210 */ /* 0x001fca0007f3e0ff */
[----:B------:R-:W-:-:S05]  /*4fa0*/  IMAD.X R97, R194, 0x1, R163, P1 ;  /* 0x00000001c2617824 */ /* 0x000fca00008e06a3 */
[----:B------:R0:W5:Y:S01]  /*4fb0*/  @!P0 LDG.E.U16 R105, desc[UR8][R96.64] ;  /* 0x0000000860698981 */ /* 0x000162000c1e1500 */
[----:B------:R-:W-:Y:S01]  /*4fc0*/  PRMT R104, RZ, 0x7610, R104 ;  /* 0x00007610ff687816 */ /* 0x000fe20000000068 */
[----:B------:R-:W-:Y:S01]  /*4fd0*/  IMAD.SHL.U32 R41, R103, 0x2, RZ ;  /* 0x0000000267297824 */ /* 0x000fe200078e00ff */
[----:B0-----:R-:W-:-:S05]  /*4fe0*/  IADD3 R96, P1, R193, R164, RZ ;  /* 0x000000a4c1607210 */ /* 0x001fca0007f3e0ff */
[----:B------:R-:W-:Y:S01]  /*4ff0*/  IMAD.X R97, R182, 0x1, R163, P1 ;  /* 0x00000001b6617824 */ /* 0x000fe200008e06a3 */
[----:B------:R-:W-:Y:S02]  /*5000*/  SHF.R.U32.HI R103, RZ, 0x2, R103 ;  /* 0x00000002ff677819 */ /* 0x000fe40000011667 */
[----:B------:R-:W-:Y:S02]  /*5010*/  LOP3.LUT R41, R41, 0x1fe, RZ, 0xc0, !PT ;  /* 0x000001fe29297812 */ /* 0x000fe400078ec0ff */
[----:B------:R0:W5:Y:S01]  /*5020*/  @!P0 LDG.E.U16 R104, desc[UR8][R96.64] ;  /* 0x0000000860688981 */ /* 0x000162000c1e1500 */
[----:B------:R-:W-:Y:S01]  /*5030*/  UMOV UR4, 0x400 ;  /* 0x0000040000047882 */ /* 0x000fe20000000000 */
[--C-:B------:R-:W-:Y:S01]  /*5040*/  LOP3.LUT R41, R41, 0x30, R103.reuse, 0x78, !PT ;  /* 0x0000003029297812 */ /* 0x100fe200078e7867 */
[----:B-1----:R-:W-:Y:S01]  /*5050*/  ULEA UR4, UR5, UR4, 0x18 ;  /* 0x0000000405047291 */ /* 0x002fe2000f8ec03f */
[----:B------:R-:W-:Y:S02]  /*5060*/  PRMT R103, RZ, 0x7610, R103 ;  /* 0x00007610ff677816 */ /* 0x000fe40000000067 */
[----:B0-----:R-:W-:-:S05]  /*5070*/  IADD3 R96, P1, R222, R164, RZ ;  /* 0x000000a4de607210 */ /* 0x001fca0007f3e0ff */
[----:B------:R-:W-:-:S05]  /*5080*/  IMAD.X R97, R192, 0x1, R163, P1 ;  /* 0x00000001c0617824 */ /* 0x000fca00008e06a3 */
[----:B------:R0:W5:Y:S04]  /*5090*/  @!P0 LDG.E.U16 R103, desc[UR8][R96.64] ;  /* 0x0000000860678981 */ /* 0x000168000c1e1500 */
[----:B--2---:R1:W-:Y:S01]  /*50a0*/  STS.U16 [R41+UR4+0x8000], R98 ;  /* 0x0080006229007988 */ /* 0x0043e20008000404 */
[----:B0-----:R-:W-:Y:S02]  /*50b0*/  IADD3 R96, P1, R191, R164, RZ ;  /* 0x000000a4bf607210 */ /* 0x001fe40007f3e0ff */
[----:B-1----:R-:W-:-:S03]  /*50c0*/  PRMT R98, RZ, 0x7610, R98 ;  /* 0x00007610ff627816 */ /* 0x002fc60000000062 */
[----:B------:R-:W-:-:S05]  /*50d0*/  IMAD.X R97, R181, 0x1, R163, P1 ;  /* 0x00000001b5617824 */ /* 0x000fca00008e06a3 */
[----:B------:R0:W2:Y:S02]  /*50e0*/  @!P0 LDG.E.U16 R98, desc[UR8][R96.64] ;  /* 0x0000000860628981 */ /* 0x0000a4000c1e1500 */
[----:B0-----:R-:W-:-:S05]  /*50f0*/  IADD3 R96, P1, R221, R164, RZ ;  /* 0x000000a4dd607210 */ /* 0x001fca0007f3e0ff */
[----:B------:R-:W-:Y:S01]  /*5100*/  IMAD.X R97, R190, 0x1, R163, P1 ;  /* 0x00000001be617824 */ /* 0x000fe200008e06a3 */
[----:B---3--:R0:W-:Y:S02]  /*5110*/  STS.U16 [R41+UR4+0x8200], R99 ;  /* 0x0082006329007988 */ /* 0x0081e40008000404 */
[----:B0-----:R-:W-:-:S06]  /*5120*/  PRMT R99, RZ, 0x7610, R99 ;  /* 0x00007610ff637816 */ /* 0x001fcc0000000063 */
[----:B------:R0:W3:Y:S04]  /*5130*/  @!P0 LDG.E.U16 R99, desc[UR8][R96.64] ;  /* 0x0000000860638981 */ /* 0x0000e8000c1e1500 */
[----:B----4-:R1:W-:Y:S01]  /*5140*/  STS.U16 [R41+UR4+0x8400], R100 ;  /* 0x0084006429007988 */ /* 0x0103e20008000404 */
[----:B0-----:R-:W-:Y:S02]  /*5150*/  IADD3 R96, P1, R189, R164, RZ ;  /* 0x000000a4bd607210 */ /* 0x001fe40007f3e0ff */
[----:B-1----:R-:W-:-:S03]  /*5160*/  PRMT R100, RZ, 0x7610, R100 ;  /* 0x00007610ff647816 */ /* 0x002fc60000000064 */
[----:B------:R-:W-:-:S05]  /*5170*/  IMAD.X R97, R180, 0x1, R163, P1 ;  /* 0x00000001b4617824 */ /* 0x000fca00008e06a3 */
[----:B------:R0:W4:Y:S02]  /*5180*/  @!P0 LDG.E.U16 R100, desc[UR8][R96.64] ;  /* 0x0000000860648981 */ /* 0x000124000c1e1500 */
[----:B0-----:R-:W-:Y:S02]  /*5190*/  IADD3 R96, P1, R220, R164, RZ ;  /* 0x000000a4dc607210 */ /* 0x001fe40007f3e0ff */
[----:B-----5:R0:W-:Y:S03]  /*51a0*/  STS.U16 [R41+UR4+0x8600], R101 ;  /* 0x0086006529007988 */ /* 0x0201e60008000404 */
[----:B------:R-:W-:Y:S01]  /*51b0*/  IMAD.X R97, R188, 0x1, R163, P1 ;  /* 0x00000001bc617824 */ /* 0x000fe200008e06a3 */
[----:B0-----:R-:W-:-:S06]  /*51c0*/  PRMT R101, RZ, 0x7610, R101 ;  /* 0x00007610ff657816 */ /* 0x001fcc0000000065 */
[----:B------:R0:W5:Y:S02]  /*51d0*/  @!P0 LDG.E.U16 R101, desc[UR8][R96.64] ;  /* 0x0000000860658981 */ /* 0x000164000c1e1500 */
[----:B0-----:R-:W-:-:S05]  /*51e0*/  IADD3 R96, P1, R187, R164, RZ ;  /* 0x000000a4bb607210 */ /* 0x001fca0007f3e0ff */
[----:B------:R-:W-:Y:S01]  /*51f0*/  IMAD.X R97, R179, 0x1, R163, P1 ;  /* 0x00000001b3617824 */ /* 0x000fe200008e06a3 */
[----:B------:R0:W-:Y:S02]  /*5200*/  STS.U16 [R41+UR4], R102 ;  /* 0x0000006629007988 */ /* 0x0001e40008000404 */
[----:B0-----:R-:W-:-:S06]  /*5210*/  PRMT R102, RZ, 0x7610, R102 ;  /* 0x00007610ff667816 */ /* 0x001fcc0000000066 */
[----:B------:R0:W5:Y:S02]  /*5220*/  @!P0 LDG.E.U16 R102, desc[UR8][R96.64] ;  /* 0x0000000860668981 */ /* 0x000164000c1e1500 */
[----:B0-----:R-:W-:-:S05]  /*5230*/  IADD3 R96, P1, R219, R164, RZ ;  /* 0x000000a4db607210 */ /* 0x001fca0007f3e0ff */
[----:B------:R-:W-:Y:S01]  /*5240*/  IMAD.X R97, R186, 0x1, R163, P1 ;  /* 0x00000001ba617824 */ /* 0x000fe200008e06a3 */
[----:B------:R0:W-:Y:S02]  /*5250*/  STS.U16 [R41+UR4+0x200], R105 ;  /* 0x0002006929007988 */ /* 0x0001e40008000404 */
[----:B0-----:R-:W-:-:S06]  /*5260*/  PRMT R105, RZ, 0x7610, R105 ;  /* 0x00007610ff697816 */ /* 0x001fcc0000000069 */
[----:B------:R0:W5:Y:S04]  /*5270*/  @!P0 LDG.E.U16 R105, desc[UR8][R96.64] ;  /* 0x0000000860698981 */ /* 0x000168000c1e1500 */
[----:B------:R1:W-:Y:S01]  /*5280*/  STS.U16 [R41+UR4+0x400], R104 ;  /* 0x0004006829007988 */ /* 0x0003e20008000404 */
[----:B0-----:R-:W-:Y:S02]  /*5290*/  IADD3 R96, P1, R183, R164, RZ ;  /* 0x000000a4b7607210 */ /* 0x001fe40007f3e0ff */
[----:B-1----:R-:W-:-:S03]  /*52a0*/  PRMT R104, RZ, 0x7610, R104 ;  /* 0x00007610ff687816 */ /* 0x002fc60000000068 */
[----:B------:R-:W-:-:S05]  /*52b0*/  IMAD.X R97, R178, 0x1, R163, P1 ;  /* 0x00000001b2617824 */ /* 0x000fca00008e06a3 */
[----:B------:R0:W5:Y:S04]  /*52c0*/  @!P0 LDG.E.U16 R104, desc[UR8][R96.64] ;  /* 0x0000000860688981 */ /* 0x000168000c1e1500 */
[----:B------:R1:W-:Y:S01]  /*52d0*/  STS.U16 [R41+UR4+0x600], R103 ;  /* 0x0006006729007988 */ /* 0x0003e20008000404 */
[----:B0-----:R-:W-:Y:S02]  /*52e0*/  IADD3 R96, P1, R218, R164, RZ ;  /* 0x000000a4da607210 */ /* 0x001fe40007f3e0ff */
[----:B-1----:R-:W-:-:S03]  /*52f0*/  PRMT R103, RZ, 0x7610, R103 ;  /* 0x00007610ff677816 */ /* 0x002fc60000000067 */
        /* <DEDUP_REMOVED lines=24> */
[----:B------:R0:W-:Y:S02]  /*5480*/  STS.U16 [R41+UR4+0x1000], R102 ;  /* 0x0010006629007988 */ /* 0x0001e40008000404 */
        /* <DEDUP_REMOVED lines=124> */
[----:B------:R-:W-:Y:S01]  /*5c50*/  PRMT R106, RZ, 0x7610, R106 ;  /* 0x00007610ff6a7816 */ /* 0x000fe2000000006a */
        /* <DEDUP_REMOVED lines=34> */
[----:B------:R-:W-:-:S05]  /*5e80*/  IMAD.X R97, R128, 0x1, R163, P1 ;  /* 0x0000000180617824 */ /* 0x000fca00008e06a3 */
[----:B------:R0:W5:Y:S04]  /*5e90*/  @!P0 LDG.E.U16 R106, desc[UR8][R96.64] ;  /* 0x00000008606a8981 */ /* 0x000168000c1e1500 */
[----:B------:R1:W-:Y:S01]  /*5ea0*/  STS.U16 [R41+UR4+0x5000], R102 ;  /* 0x0050006629007988 */ /* 0x0003e20008000404 */
[----:B0-----:R-:W-:Y:S02]  /*5eb0*/  IADD3 R96, P1, R199, R164, RZ ;  /* 0x000000a4c7607210 */ /* 0x001fe40007f3e0ff */
[----:B-1----:R-:W-:-:S03]  /*5ec0*/  PRMT R102, RZ, 0x7610, R102 ;  /* 0x00007610ff667816 */ /* 0x002fc60000000066 */
[----:B------:R-:W-:-:S05]  /*5ed0*/  IMAD.X R97, R132, 0x1, R163, P1 ;  /* 0x0000000184617824 */ /* 0x000fca00008e06a3 */
        /* <DEDUP_REMOVED lines=11> */
[----:B--2---:R1:W-:Y:S01]  /*5f90*/  STS.U16 [R41+UR4+0x5800], R98 ;  /* 0x0058006229007988 */ /* 0x0043e20008000404 */
[----:B0-----:R-:W-:Y:S02]  /*5fa0*/  IADD3 R96, P1, R145, R164, RZ ;  /* 0x000000a491607210 */ /* 0x001fe40007f3e0ff */
[----:B-1----:R-:W-:-:S03]  /*5fb0*/  PRMT R98, RZ, 0x7610, R98 ;  /* 0x00007610ff627816 */ /* 0x002fc60000000062 */
[----:B------:R-:W-:-:S05]  /*5fc0*/  IMAD.X R97, R136, 0x1, R163, P1 ;  /* 0x0000000188617824 */ /* 0x000fca00008e06a3 */
[----:B------:R0:W2:Y:S02]  /*5fd0*/  @!P0 LDG.E.U16 R98, desc[UR8][R96.64] ;  /* 0x0000000860628981 */ /* 0x0000a4000c1e1500 */
[----:B0-----:R-:W-:Y:S02]  /*5fe0*/  IADD3 R96, P1, R197, R164, RZ ;  /* 0x000000a4c5607210 */ /* 0x001fe40007f3e0ff */
[----:B---3--:R0:W-:Y:S03]  /*5ff0*/  STS.U16 [R41+UR4+0x5a00], R99 ;  /* 0x005a006329007988 */ /* 0x0081e60008000404 */
[----:B------:R-:W-:Y:S01]  /*6000*/  IMAD.X R97, R138, 0x1, R163, P1 ;  /* 0x000000018a617824 */ /* 0x000fe200008e06a3 */
        /* <DEDUP_REMOVED lines=11> */
[----:B------:R0:W5:Y:S04]  /*60c0*/  @!P0 LDG.E.U16 R101, desc[UR8][R96.64] ;  /* 0x0000000860658981 */ /* 0x000168000c1e1500 */
[----:B------:R1:W-:Y:S01]  /*60d0*/  STS.U16 [R41+UR4+0x6000], R106 ;  /* 0x0060006a29007988 */ /* 0x0003e20008000404 */
[----:B0-----:R-:W-:Y:S02]  /*60e0*/  IADD3 R96, P1, R151, R164, RZ ;  /* 0x000000a497607210 */ /* 0x001fe40007f3e0ff */
[----:B-1----:R-:W-:-:S03]  /*60f0*/  PRMT R106, RZ, 0x7610, R106 ;  /* 0x00007610ff6a7816 */ /* 0x002fc6000000006a */
[----:B------:R-:W-:-:S05]  /*6100*/  IMAD.X R97, R142, 0x1, R163, P1 ;  /* 0x000000018e617824 */ /* 0x000fca00008e06a3 */
[----:B------:R0:W5:Y:S02]  /*6110*/  @!P0 LDG.E.U16 R106, desc[UR8][R96.64] ;  /* 0x00000008606a8981 */ /* 0x000164000c1e1500 */
[----:B0-----:R-:W0:Y:S01]  /*6120*/  S2R R96, SR_TID.X ;  /* 0x0000000000607919 */ /* 0x001e220000002100 */
[----:B------:R-:W1:Y:S01]  /*6130*/  S2UR UR6, SR_CgaCtaId ;  /* 0x00000000000679c3 */ /* 0x000e620000008800 */
[----:B------:R-:W-:Y:S04]  /*6140*/  STS.U16 [R41+UR4+0x5400], R104 ;  /* 0x0054006829007988 */ /* 0x000fe80008000404 */
[----:B------:R0:W-:Y:S04]  /*6150*/  STS.U16 [R41+UR4+0x7200], R45 ;  /* 0x0072002d29007988 */ /* 0x0001e80008000404 */
[----:B------:R1:W-:Y:S04]  /*6160*/  STS.U16 [R41+UR4+0x7400], R46 ;  /* 0x0074002e29007988 */ /* 0x0003e80008000404 */
[----:B------:R1:W-:Y:S04]  /*6170*/  STS.U16 [R41+UR4+0x7600], R47 ;  /* 0x0076002f29007988 */ /* 0x0003e80008000404 */
[----:B------:R-:W-:Y:S04]  /*6180*/  STS.U16 [R41+UR4+0x7800], R40 ;  /* 0x0078002829007988 */ /* 0x000fe80008000404 */
[----:B------:R-:W-:Y:S04]  /*6190*/  STS.U16 [R41+UR4+0x7a00], R44 ;  /* 0x007a002c29007988 */ /* 0x000fe80008000404 */
[----:B------:R-:W-:Y:S01]  /*61a0*/  STS.U16 [R41+UR4+0x7c00], R43 ;  /* 0x007c002b29007988 */ /* 0x000fe20008000404 */
[----:B0-----:R-:W-:-:S03]  /*61b0*/  IMAD.SHL.U32 R174, R96, 0x40, RZ ;  /* 0x0000004060ae7824 */ /* 0x001fc600078e00ff */
[----:B------:R-:W-:Y:S01]  /*61c0*/  STS.U16 [R41+UR4+0x7e00], R42 ;  /* 0x007e002a29007988 */ /* 0x000fe20008000404 */
[----:B------:R-:W-:-:S03]  /*61d0*/  IMAD.SHL.U32 R45, R96, 0x8, RZ ;  /* 0x00000008602d7824 */ /* 0x000fc600078e00ff */
[----:B------:R-:W-:Y:S01]  /*61e0*/  STS.U16 [R41+UR4+0x6200], R102 ;  /* 0x0062006629007988 */ /* 0x000fe20008000404 */
[----:B------:R-:W-:Y:S01]  /*61f0*/  LOP3.LUT R174, R174, 0x1c0, RZ, 0xc0, !PT ;  /* 0x000001c0aeae7812 */ /* 0x000fe200078ec0ff */
[----:B-1----:R-:W-:Y:S01]  /*6200*/  IMAD.SHL.U32 R46, R96, 0x2, RZ ;  /* 0x00000002602e7824 */ /* 0x002fe200078e00ff */
[----:B------:R-:W-:Y:S02]  /*6210*/  UMOV UR5, 0x400 ;  /* 0x0000040000057882 */ /* 0x000fe40000000000 */
[----:B------:R-:W-:Y:S01]  /*6220*/  LOP3.LUT R47, R174, 0x30, R45, 0xf8, !PT ;  /* 0x00000030ae2f7812 */ /* 0x000fe200078ef82d */
[----:B------:R-:W-:Y:S01]  /*6230*/  ULEA UR5, UR6, UR5, 0x18 ;  /* 0x0000000506057291 */ /* 0x000fe2000f8ec03f */
[--C-:B------:R-:W-:Y:S01]  /*6240*/  LOP3.LUT R45, R45, 0x30, R46.reuse, 0x48, !PT ;  /* 0x000000302d2d7812 */ /* 0x100fe200078e482e */
[C---:B------:R-:W-:Y:S01]  /*6250*/  IMAD.SHL.U32 R104, R96.reuse, 0x20, RZ ;  /* 0x0000002060687824 */ /* 0x040fe200078e00ff */
[----:B------:R-:W-:Y:S02]  /*6260*/  LOP3.LUT R47, R47, 0x10, R46, 0x78, !PT ;  /* 0x000000102f2f7812 */ /* 0x000fe400078e782e */
[----:B------:R-:W-:-:S02]  /*6270*/  LOP3.LUT R46, R96, 0xe0, RZ, 0xc0, !PT ;  /* 0x000000e0602e7812 */ /* 0x000fc400078ec0ff */
[----:B------:R-:W-:Y:S02]  /*6280*/  LOP3.LUT R104, R47, 0x200, R104, 0xf8, !PT ;  /* 0x000002002f687812 */ /* 0x000fe400078ef868 */
[----:B------:R-:W-:Y:S02]  /*6290*/  LEA R46, R46, UR5, 0x4 ;  /* 0x000000052e2e7c11 */ /* 0x000fe4000f8e20ff */
[----:B------:R-:W-:Y:S02]  /*62a0*/  LOP3.LUT R108, R104, 0x20, RZ, 0x3c, !PT ;  /* 0x00000020686c7812 */ /* 0x000fe400078e3cff */
[----:B------:R-:W-:Y:S01]  /*62b0*/  IADD3 R174, R174, R46, R45 ;  /* 0x0000002eaeae7210 */ /* 0x000fe20007ffe02d */
[----:B------:R-:W-:Y:S04]  /*62c0*/  STS.U16 [R41+UR4+0x6400], R105 ;  /* 0x0064006929007988 */ /* 0x000fe80008000404 */
[----:B------:R-:W-:Y:S04]  /*62d0*/  STS.U16 [R41+UR4+0x6600], R103 ;  /* 0x0066006729007988 */ /* 0x000fe80008000404 */
[----:B--2---:R-:W-:Y:S04]  /*62e0*/  STS.U16 [R41+UR4+0x6800], R98 ;  /* 0x0068006229007988 */ /* 0x004fe80008000404 */
[----:B---3--:R-:W-:Y:S04]  /*62f0*/  STS.U16 [R41+UR4+0x6a00], R99 ;  /* 0x006a006329007988 */ /* 0x008fe80008000404 */
[----:B----4-:R-:W-:Y:S04]  /*6300*/  STS.U16 [R41+UR4+0x6c00], R100 ;  /* 0x006c006429007988 */ /* 0x010fe80008000404 */
[----:B-----5:R-:W-:Y:S04]  /*6310*/  STS.U16 [R41+UR4+0x6e00], R101 ;  /* 0x006e006529007988 */ /* 0x020fe80008000404 */
[----:B------:R-:W-:Y:S01]  /*6320*/  STS.U16 [R41+UR4+0x7000], R106 ;  /* 0x0070006a29007988 */ /* 0x000fe20008000404 */
[----:B------:R-:W-:Y:S06]  /*6330*/  BAR.SYNC.DEFER_BLOCKING 0x0 ;  /* 0x0000000000007b1d */ /* 0x000fec0000010000 */
[----:B------:R-:W-:Y:S04]  /*6340*/  LDSM.16.MT88.4 R100, [R104+UR5+0x8000] ;  /* 0x008000056864783b */ /* 0x000fe80008004200 */
[----:B------:R-:W-:Y:S04]  /*6350*/  LDSM.16.MT88.4 R96, [R108+UR5+0x8000] ;  /* 0x008000056c60783b */ /* 0x000fe80008004200 */
[----:B------:R-:W0:Y:S04]  /*6360*/  LDSM.16.M88.4 R40, [R174+0x1000] ;  /* 0x00100000ae28783b */ /* 0x000e280000000200 */
[----:B------:R-:W1:Y:S04]  /*6370*/  LDSM.16.MT88.4 R104, [R104+UR5+0x8400] ;  /* 0x008400056868783b */ /* 0x000e680008004200 */
[----:B------:R-:W2:Y:S04]  /*6380*/  LDSM.16.MT88.4 R108, [R108+UR5+0x8400] ;  /* 0x008400056c6c783b */ /* 0x000ea80008004200 */
[----:B------:R-:W-:Y:S01]  /*6390*/  LDSM.16.M88.4 R44, [R174] ;  /* 0x00000000ae2c783b */ /* 0x000fe20000000200 */
[-C--:B0-----:R-:W-:Y:S06]  /*63a0*/  HMMA.16816.F32.BF16 R116, R100, R40.reuse, R116 ;  /* 0x000000286474723c */ /* 0x081fec0000041874 */
[----:B------:R-:W-:-:S15]  /*63b0*/  HMMA.16816.F32.BF16 R124, R96, R40, R124 ;  /* 0x00000028607c723c */ /* 0x000fde000004187c */
[----:B------:R-:W-:-:S03]  /*63c0*/  NOP ;  /* 0x0000000000007918 */ /* 0x000fc60000000000 */
[-C--:B-1----:R-:W-:Y:S06]  /*63d0*/  HMMA.16816.F32.BF16 R116, R104, R42.reuse, R116 ;  /* 0x0000002a6874723c */ /* 0x082fec0000041874 */
[----:B--2---:R-:W-:Y:S01]  /*63e0*/  HMMA.16816.F32.BF16 R124, R108, R42, R124 ;  /* 0x0000002a6c7c723c */ /* 0x004fe2000004187c */
[----:B------:R-:W0:Y:S05]  /*63f0*/  LDSM.16.M88.4 R40, [R174+0x2000] ;  /* 0x00200000ae28783b */ /* 0x000e2a0000000200 */
[-C--:B0-----:R-:W-:Y:S06]  /*6400*/  HMMA.16816.F32.BF16 R72, R100, R40.reuse, R72 ;  /* 0x000000286448723c */ /* 0x081fec0000041848 */
[----:B------:R-:W-:-:S15]  /*6410*/  HMMA.16816.F32.BF16 R48, R96, R40, R48 ;  /* 0x000000286030723c */ /* 0x000fde0000041830 */
[----:B------:R-:W-:-:S03]  /*6420*/  NOP ;  /* 0x0000000000007918 */ /* 0x000fc60000000000 */
[-C--:B------:R-:W-:Y:S06]  /*6430*/  HMMA.16816.F32.BF16 R72, R104, R42.reuse, R72 ;  /* 0x0000002a6848723c */ /* 0x080fec0000041848 */
[----:B------:R-:W-:Y:S01]  /*6440*/  HMMA.16816.F32.BF16 R48, R108, R42, R48 ;  /* 0x0000002a6c30723c */ /* 0x000fe20000041830 */
        /* <DEDUP_REMOVED lines=26> */
[----:B------:R-:W-:Y:S07]  /*65f0*/  HMMA.16816.F32.BF16 R68, R96, R40, R68 ;  /* 0x000000286044723c */ /* 0x000fee0000041844 */
[----:B------:R-:W-:-:S02]  /*6600*/  IMAD.MOV.U32 R40, RZ, RZ, R159 ;  /* 0x000000ffff287224 */ /* 0x000fc400078e009f */
[----:B------:R-:W-:Y:S02]  /*6610*/  IMAD.MOV.U32 R41, RZ, RZ, R152 ;  /* 0x000000ffff297224 */ /* 0x000fe400078e0098 */
[----:B------:R-:W-:-:S04]  /*6620*/  IMAD.WIDE R40, R161, 0x2, R40 ;  /* 0x00000002a1287825 */ /* 0x000fc800078e0228 */
[----:B------:R-:W-:Y:S02]  /*6630*/  IMAD.MOV.U32 R159, RZ, RZ, R40 ;  /* 0x000000ffff9f7224 */ /* 0x000fe400078e0028 */
[----:B------:R-:W-:Y:S02]  /*6640*/  IMAD.MOV.U32 R152, RZ, RZ, R41 ;  /* 0x000000ffff987224 */ /* 0x000fe400078e0029 */
[----:B------:R-:W-:Y:S02]  /*6650*/  IMAD.MOV.U32 R40, RZ, RZ, R158 ;  /* 0x000000ffff287224 */ /* 0x000fe400078e009e */
[----:B------:R-:W-:Y:S02]  /*6660*/  IMAD.MOV.U32 R41, RZ, RZ, R150 ;  /* 0x000000ffff297224 */ /* 0x000fe400078e0096 */
[----:B------:R-:W-:Y:S01]  /*6670*/  IMAD.WIDE R40, R161, 0x2, R40 ;  /* 0x00000002a1287825 */ /* 0x000fe200078e0228 */
[----:B------:R-:W-:Y:S03]  /*6680*/  HMMA.16816.F32.BF16 R92, R104, R42, R92 ;  /* 0x0000002a685c723c */ /* 0x000fe6000004185c */
[----:B------:R-:W-:-:S02]  /*6690*/  IMAD.MOV.U32 R158, RZ, RZ, R40 ;  /* 0x000000ffff9e7224 */ /* 0x000fc400078e0028 */
[----:B------:R-:W-:Y:S01]  /*66a0*/  IMAD.MOV.U32 R150, RZ, RZ, R41 ;  /* 0x000000ffff967224 */ /* 0x000fe200078e0029 */
[----:B------:R-:W-:Y:S01]  /*66b0*/  HMMA.16816.F32.BF16 R68, R108, R42, R68 ;  /* 0x0000002a6c44723c */ /* 0x000fe20000041844 */
[----:B------:R-:W-:Y:S02]  /*66c0*/  IMAD.MOV.U32 R40, RZ, RZ, R156 ;  /* 0x000000ffff287224 */ /* 0x000fe400078e009c */
[----:B------:R-:W-:-:S04]  /*66d0*/  IMAD.MOV.U32 R41, RZ, RZ, R147 ;  /* 0x000000ffff297224 */ /* 0x000fc800078e0093 */
[----:B------:R-:W-:Y:S02]  /*66e0*/  IMAD.MOV.U32 R42, RZ, RZ, R157 ;  /* 0x000000ffff2a7224 */ /* 0x000fe400078e009d */
[----:B------:R-:W-:Y:S02]  /*66f0*/  IMAD.MOV.U32 R43, RZ, RZ, R149 ;  /* 0x000000ffff2b7224 */ /* 0x000fe400078e0095 */
[----:B------:R-:W-:-:S04]  /*6700*/  IMAD.WIDE R40, R161, 0x2, R40 ;  /* 0x00000002a1287825 */ /* 0x000fc800078e0228 */
[----:B------:R-:W-:-:S04]  /*6710*/  IMAD.WIDE R42, R161, 0x2, R42 ;  /* 0x00000002a12a7825 */ /* 0x000fc800078e022a */
[----:B------:R-:W-:Y:S02]  /*6720*/  IMAD.MOV.U32 R157, RZ, RZ, R42 ;  /* 0x000000ffff9d7224 */ /* 0x000fe400078e002a */
[----:B------:R-:W-:Y:S02]  /*6730*/  IMAD.MOV.U32 R149, RZ, RZ, R43 ;  /* 0x000000ffff957224 */ /* 0x000fe400078e002b */
[----:B------:R-:W-:Y:S02]  /*6740*/  IMAD.MOV.U32 R156, RZ, RZ, R40 ;  /* 0x000000ffff9c7224 */ /* 0x000fe400078e0028 */
[----:B------:R-:W-:Y:S02]  /*6750*/  IMAD.MOV.U32 R147, RZ, RZ, R41 ;  /* 0x000000ffff937224 */ /* 0x000fe400078e0029 */
[----:B------:R-:W-:Y:S02]  /*6760*/  IMAD.MOV.U32 R42, RZ, RZ, R155 ;  /* 0x000000ffff2a7224 */ /* 0x000fe400078e009b */
[----:B------:R-:W-:-:S02]  /*6770*/  IMAD.MOV.U32 R43, RZ, RZ, R146 ;  /* 0x000000ffff2b7224 */ /* 0x000fc400078e0092 */
        /* <DEDUP_REMOVED lines=262> */
[C---:B------:R-:W-:Y:S01]  /*77e0*/  IMAD.WIDE R42, R161.reuse, 0x2, R42 ;  /* 0x00000002a12a7825 */ /* 0x040fe200078e022a */
[----:B------:R-:W-:Y:S03]  /*77f0*/  HMMA.16816.F32.BF16 R112, R100, R44, R112 ;  /* 0x0000002c6470723c */ /* 0x000fe60000041870 */
[----:B------:R-:W-:-:S03]  /*7800*/  IMAD.WIDE R40, R161, 0x2, R40 ;  /* 0x00000002a1287825 */ /* 0x000fc600078e0228 */
[----:B------:R-:W-:Y:S01]  /*7810*/  HMMA.16816.F32.BF16 R120, R96, R44, R120 ;  /* 0x0000002c6078723c */ /* 0x000fe20000041878 */
[----:B------:R-:W0:Y:S01]  /*7820*/  LDC R45, c[0x0][0x238] ;  /* 0x00008e00ff2d7b82 */ /* 0x000e220000000800 */
[----:B------:R-:W-:Y:S02]  /*7830*/  IMAD.MOV.U32 R187, RZ, RZ, R42 ;  /* 0x000000ffffbb7224 */ /* 0x000fe400078e002a */
[----:B------:R-:W-:Y:S02]  /*7840*/  IMAD.MOV.U32 R179, RZ, RZ, R43 ;  /* 0x000000ffffb37224 */ /* 0x000fe400078e002b */
[----:B------:R-:W-:Y:S02]  /*7850*/  IMAD.MOV.U32 R221, RZ, RZ, R40 ;  /* 0x000000ffffdd7224 */ /* 0x000fe400078e0028 */
[----:B------:R-:W-:Y:S02]  /*7860*/  IMAD.MOV.U32 R190, RZ, RZ, R41 ;  /* 0x000000ffffbe7224 */ /* 0x000fe400078e0029 */
[----:B------:R-:W-:-:S02]  /*7870*/  IMAD.MOV.U32 R42, RZ, RZ, R189 ;  /* 0x000000ffff2a7224 */ /* 0x000fc400078e00bd */
[----:B------:R-:W-:Y:S02]  /*7880*/  IMAD.MOV.U32 R43, RZ, RZ, R180 ;  /* 0x000000ffff2b7224 */ /* 0x000fe400078e00b4 */
[----:B------:R-:W-:Y:S02]  /*7890*/  IMAD.MOV.U32 R40, RZ, RZ, R222 ;  /* 0x000000ffff287224 */ /* 0x000fe400078e00de */
[----:B------:R-:W-:Y:S02]  /*78a0*/  IMAD.MOV.U32 R41, RZ, RZ, R192 ;  /* 0x000000ffff297224 */ /* 0x000fe400078e00c0 */
[----:B------:R-:W-:-:S04]  /*78b0*/  IMAD.WIDE R42, R161, 0x2, R42 ;  /* 0x00000002a12a7825 */ /* 0x000fc800078e022a */
[----:B------:R-:W-:-:S04]  /*78c0*/  IMAD.WIDE R40, R161, 0x2, R40 ;  /* 0x00000002a1287825 */ /* 0x000fc800078e0228 */
[----:B------:R-:W-:Y:S02]  /*78d0*/  VIADD R162, R162, 0xffffffff ;  /* 0xffffffffa2a27836 */ /* 0x000fe40000000000 */
[----:B------:R-:W-:Y:S02]  /*78e0*/  IMAD.MOV.U32 R189, RZ, RZ, R42 ;  /* 0x000000ffffbd7224 */ /* 0x000fe400078e002a */
[----:B------:R-:W-:Y:S02]  /*78f0*/  IMAD.MOV.U32 R180, RZ, RZ, R43 ;  /* 0x000000ffffb47224 */ /* 0x000fe400078e002b */
[----:B------:R-:W-:Y:S02]  /*7900*/  IMAD.MOV.U32 R222, RZ, RZ, R40 ;  /* 0x000000ffffde7224 */ /* 0x000fe400078e0028 */
[----:B------:R-:W-:Y:S02]  /*7910*/  IMAD.MOV.U32 R192, RZ, RZ, R41 ;  /* 0x000000ffffc07224 */ /* 0x000fe400078e0029 */
[----:B------:R-:W-:-:S02]  /*7920*/  IMAD.MOV.U32 R42, RZ, RZ, R191 ;  /* 0x000000ffff2a7224 */ /* 0x000fc400078e00bf */
[----:B------:R-:W-:Y:S02]  /*7930*/  IMAD.MOV.U32 R43, RZ, RZ, R181 ;  /* 0x000000ffff2b7224 */ /* 0x000fe400078e00b5 */
[----:B------:R-:W-:Y:S02]  /*7940*/  IMAD.MOV.U32 R40, RZ, RZ, R223 ;  /* 0x000000ffff287224 */ /* 0x000fe400078e00df */
[----:B------:R-:W-:Y:S01]  /*7950*/  IMAD.MOV.U32 R41, RZ, RZ, R194 ;  /* 0x000000ffff297224 */ /* 0x000fe200078e00c2 */
[----:B------:R-:W-:Y:S01]  /*7960*/  ISETP.NE.U32.AND P0, PT, R162, RZ, PT ;  /* 0x000000ffa200720c */ /* 0x000fe20003f05070 */
        /* <DEDUP_REMOVED lines=9> */
[----:B------:R-:W-:Y:S01]  /*7a00*/  IMAD.MOV.U32 R41, RZ, RZ, R195 ;  /* 0x000000ffff297224 */ /* 0x000fe200078e00c3 */
[----:B------:R-:W-:Y:S01]  /*7a10*/  HMMA.16816.F32.BF16 R112, R104, R46, R112 ;  /* 0x0000002e6870723c */ /* 0x000fe20000041870 */
[----:B------:R-:W-:Y:S01]  /*7a20*/  IMAD.WIDE R42, R161, 0x2, R42 ;  /* 0x00000002a12a7825 */ /* 0x000fe200078e022a */
[----:B------:R-:W-:-:S03]  /*7a30*/  UIADD3 UR7, UR7, -0x20, URZ ;  /* 0xffffffe007077890 */ /* 0x000fc6000fffe03f */
[----:B------:R-:W-:Y:S01]  /*7a40*/  IMAD.WIDE R40, R161, 0x2, R40 ;  /* 0x00000002a1287825 */ /* 0x000fe200078e0228 */
[----:B------:R-:W-:Y:S03]  /*7a50*/  HMMA.16816.F32.BF16 R120, R108, R46, R120 ;  /* 0x0000002e6c78723c */ /* 0x000fe60000041878 */
[----:B0-----:R-:W-:Y:S02]  /*7a60*/  IMAD.SHL.U32 R45, R45, 0x20, RZ ;  /* 0x000000202d2d7824 */ /* 0x001fe400078e00ff */
[----:B------:R-:W-:Y:S02]  /*7a70*/  IMAD.MOV.U32 R193, RZ, RZ, R42 ;  /* 0x000000ffffc17224 */ /* 0x000fe400078e002a */
[----:B------:R-:W-:Y:S02]  /*7a80*/  IMAD.MOV.U32 R182, RZ, RZ, R43 ;  /* 0x000000ffffb67224 */ /* 0x000fe400078e002b */
[----:B------:R-:W-:-:S02]  /*7a90*/  IMAD.MOV.U32 R224, RZ, RZ, R40 ;  /* 0x000000ffffe07224 */ /* 0x000fc400078e0028 */
[----:B------:R-:W-:Y:S02]  /*7aa0*/  IMAD.MOV.U32 R195, RZ, RZ, R41 ;  /* 0x000000ffffc37224 */ /* 0x000fe400078e0029 */
[----:B------:R-:W-:Y:S01]  /*7ab0*/  IMAD.WIDE R130, R45, 0x2, R130 ;  /* 0x000000022d827825 */ /* 0x000fe200078e0282 */
[----:B------:R-:W-:Y:S10]  /*7ac0*/  @P0 BRA `(.L_x_2) ;  /* 0xffffffd000180947 */ /* 0x000ff4000383ffff */
[----:B------:R-:W-:Y:S02]  /*7ad0*/  F2FP.BF16.F32.PACK_AB R12, R127, R123 ;  /* 0x0000007b7f0c723e */ /* 0x000fe400000010ff */
[----:B------:R-:W-:Y:S02]  /*7ae0*/  F2FP.BF16.F32.PACK_AB R8, R126, R122 ;  /* 0x0000007a7e08723e */ /* 0x000fe400000010ff */
[----:B------:R-:W-:Y:S02]  /*7af0*/  F2FP.BF16.F32.PACK_AB R4, R125, R121 ;  /* 0x000000797d04723e */ /* 0x000fe400000010ff */
[----:B------:R-:W-:Y:S02]  /*7b00*/  F2FP.BF16.F32.PACK_AB R24, R119, R115 ;  /* 0x000000737718723e */ /* 0x000fe400000010ff */
[----:B------:R-:W-:Y:S02]  /*7b10*/  F2FP.BF16.F32.PACK_AB R20, R118, R114 ;  /* 0x000000727614723e */ /* 0x000fe400000010ff */
[----:B------:R-:W-:-:S02]  /*7b20*/  F2FP.BF16.F32.PACK_AB R16, R117, R113 ;  /* 0x000000717510723e */ /* 0x000fc400000010ff */
        /* <DEDUP_REMOVED lines=25> */
[----:B------:R-:W-:-:S07]  /*7cc0*/  F2FP.BF16.F32.PACK_AB R112, R116, R112 ;  /* 0x000000707470723e */ /* 0x000fce00000010ff */
.L_x_1:
[----:B------:R-:W2:Y:S01]  /*7cd0*/  LDL.LU R0, [R1+0xb0] ;  /* 0x0000b00001007983 */ /* 0x000ea20000300800 */
[----:B------:R-:W1:Y:S01]  /*7ce0*/  S2UR UR5, SR_CgaCtaId ;  /* 0x00000000000579c3 */ /* 0x000e620000008800 */
[----:B0-----:R-:W0:Y:S01]  /*7cf0*/  S2R R28, SR_TID.X ;  /* 0x00000000001c7919 */ /* 0x001e220000002100 */
[----:B------:R-:W-:Y:S01]  /*7d00*/  UMOV UR4, 0x400 ;  /* 0x0000040000047882 */ /* 0x000fe20000000000 */
[----:B------:R-:W-:Y:S01]  /*7d10*/  ULDC.64 UR10, c[0x0][0x228] ;  /* 0x00008a00000a7ab9 */ /* 0x000fe20000000a00 */
[----:B------:R-:W-:Y:S01]  /*7d20*/  ULDC.64 UR6, c[0x0][0x220] ;  /* 0x0000880000067ab9 */ /* 0x000fe20000000a00 */
[----:B------:R-:W3:Y:S04]  /*7d30*/  LDL.LU R31, [R1+0x98] ;  /* 0x00009800011f7983 */ /* 0x000ee80000300800 */
[----:B------:R-:W4:Y:S04]  /*7d40*/  LDL.LU R30, [R1+0x94] ;  /* 0x00009400011e7983 */ /* 0x000f280000300800 */
[----:B------:R-:W5:Y:S01]  /*7d50*/  LDL.LU R48, [R1+0xac] ;  /* 0x0000ac0001307983 */ /* 0x000f620000300800 */
[----:B-1----:R-:W-:-:S03]  /*7d60*/  ULEA UR4, UR5, UR4, 0x18 ;  /* 0x0000000405047291 */ /* 0x002fc6000f8ec03f */
[----:B------:R-:W4:Y:S01]  /*7d70*/  LDL.LU R47, [R1+0xa8] ;  /* 0x0000a800012f7983 */ /* 0x000f220000300800 */
[----:B------:R-:W-:Y:S01]  /*7d80*/  ULDC UR5, c[0x0][0x244] ;  /* 0x0000910000057ab9 */ /* 0x000fe20000000800 */
[C---:B0-----:R-:W-:Y:S02]  /*7d90*/  IMAD.SHL.U32 R3, R28.reuse, 0x4, RZ ;  /* 0x000000041c037824 */ /* 0x041fe400078e00ff */
[----:B------:R-:W-:Y:S01]  /*7da0*/  IMAD.SHL.U32 R29, R28, 0x10, RZ ;  /* 0x000000101c1d7824 */ /* 0x000fe200078e00ff */
[----:B------:R-:W-:Y:S01]  /*7db0*/  BAR.SYNC.DEFER_BLOCKING 0x0 ;  /* 0x0000000000007b1d */ /* 0x000fe20000010000 */
[----:B------:R-:W-:-:S04]  /*7dc0*/  ISETP.GE.AND P0, PT, R236, UR10, PT ;  /* 0x0000000aec007c0c */ /* 0x000fc8000bf06270 */
[----:B------:R-:W-:Y:S02]  /*7dd0*/  ISETP.LT.AND P6, PT, R160, UR11, !P0 ;  /* 0x0000000ba0007c0c */ /* 0x000fe4000c7c1270 */
[----:B------:R-:W-:Y:S01]  /*7de0*/  ISETP.LT.AND P5, PT, R235, UR11, !P0 ;  /* 0x0000000beb007c0c */ /* 0x000fe2000c7a1270 */
[----:B------:R-:W4:Y:S04]  /*7df0*/  LDL.LU R50, [R1+0xa4] ;  /* 0x0000a40001327983 */ /* 0x000f280000300800 */
[----:B------:R-:W4:Y:S04]  /*7e00*/  LDL.LU R46, [R1+0xa0] ;  /* 0x0000a000012e7983 */ /* 0x000f280000300800 */
[----:B------:R-:W4:Y:S04]  /*7e10*/  LDL.LU R52, [R1+0x9c] ;  /* 0x00009c0001347983 */ /* 0x000f280000300800 */
[----:B------:R-:W4:Y:S04]  /*7e20*/  LDL.LU R51, [R1+0x90] ;  /* 0x0000900001337983 */ /* 0x000f280000300800 */
[----:B------:R-:W4:Y:S01]  /*7e30*/  LDL.LU R49, [R1+0x8c] ;  /* 0x00008c0001317983 */ /* 0x000f220000300800 */
[----:B--2---:R-:W-:Y:S01]  /*7e40*/  LOP3.LUT R2, R0, 0x1c60, RZ, 0xc0, !PT ;  /* 0x00001c6000027812 */ /* 0x004fe200078ec0ff */
[----:B------:R-:W-:-:S03]  /*7e50*/  IMAD.SHL.U32 R0, R28, 0x400, RZ ;  /* 0x000004001c007824 */ /* 0x000fc600078e00ff */
[----:B------:R-:W-:Y:S02]  /*7e60*/  LOP3.LUT R3, R2, 0x70, R3, 0x78, !PT ;  /* 0x0000007002037812 */ /* 0x000fe400078e7803 */
[----:B------:R-:W-:-:S04]  /*7e70*/  LOP3.LUT R0, R0, 0x6000, RZ, 0xc0, !PT ;  /* 0x0000600000007812 */ /* 0x000fc800078ec0ff */
[----:B------:R-:W-:-:S05]  /*7e80*/  IADD3 R0, R3, UR4, R0 ;  /* 0x0000000403007c10 */ /* 0x000fca000fffe000 */
[----:B------:R-:W-:Y:S04]  /*7e90*/  STS.128 [R0], R112 ;  /* 0x0000007000007388 */ /* 0x000fe80000000c00 */
[----:B------:R-:W-:Y:S04]  /*7ea0*/  STS.128 [R0+0x200], R16 ;  /* 0x0002001000007388 */ /* 0x000fe80000000c00 */
[----:B------:R-:W-:Y:S04]  /*7eb0*/  STS.128 [R0+0x80], R20 ;  /* 0x0000801400007388 */ /* 0x000fe80000000c00 */
[----:B------:R-:W-:Y:S04]  /*7ec0*/  STS.128 [R0+0x280], R24 ;  /* 0x0002801800007388 */ /* 0x000fe80000000c00 */
[----:B------:R-:W-:Y:S04]  /*7ed0*/  STS.128 [R0+0x100], R120 ;  /* 0x0001007800007388 */ /* 0x000fe80000000c00 */
[----:B------:R-:W-:Y:S04]  /*7ee0*/  STS.128 [R0+0x300], R4 ;  /* 0x0003000400007388 */ /* 0x000fe80000000c00 */
[----:B------:R-:W-:Y:S04]  /*7ef0*/  STS.128 [R0+0x180], R8 ;  /* 0x0001800800007388 */ /* 0x000fe80000000c00 */
[----:B------:R0:W-:Y:S01]  /*7f00*/  STS.128 [R0+0x380], R12 ;  /* 0x0003800c00007388 */ /* 0x0001e20000000c00 */
[----:B------:R-:W-:-:S05]  /*7f10*/  IMAD.SHL.U32 R2, R28, 0x1000, RZ ;  /* 0x000010001c027824 */ /* 0x000fca00078e00ff */
[----:B------:R-:W-:-:S04]  /*7f20*/  LOP3.LUT R2, R2, 0x6000, RZ, 0xc0, !PT ;  /* 0x0000600002027812 */ /* 0x000fc800078ec0ff */
[----:B------:R-:W-:Y:S02]  /*7f30*/  LOP3.LUT R29, R2, 0x3f0, R29, 0xf8, !PT ;  /* 0x000003f0021d7812 */ /* 0x000fe400078ef81d */
[----:B------:R-:W-:-:S04]  /*7f40*/  SHF.R.U32.HI R2, RZ, 0x1, R28 ;  /* 0x00000001ff027819 */ /* 0x000fc8000001161c */
[----:B------:R-:W-:Y:S01]  /*7f50*/  LOP3.LUT R44, R29, 0x60, R2, 0x78, !PT ;  /* 0x000000601d2c7812 */ /* 0x000fe200078e7802 */
[----:B------:R-:W-:Y:S08]  /*7f60*/  BAR.SYNC.DEFER_BLOCKING 0x0 ;  /* 0x0000000000007b1d */ /* 0x000ff00000010000 */
[----:B------:R-:W1:Y:S01]  /*7f70*/  LDC R2, c[0x0][0x248] ;  /* 0x00009200ff027b82 */ /* 0x000e620000000800 */
[----:B------:R-:W2:Y:S04]  /*7f80*/  LDS.128 R8, [R44+UR4] ;  /* 0x000000042c087984 */ /* 0x000ea80008000c00 */
[----:B------:R-:W3:Y:S04]  /*7f90*/  LDS.128 R12, [R44+UR4+0x400] ;  /* 0x000400042c0c7984 */ /* 0x000ee80008000c00 */
[----:B------:R-:W5:Y:S01]  /*7fa0*/  LDS.128 R4, [R44+UR4+0x800] ;  /* 0x000800042c047984 */ /* 0x000f620008000c00 */
[----:B------:R-:W-:-:S02]  /*7fb0*/  IMAD R3, R236, UR5, RZ ;  /* 0x00000005ec037c24 */ /* 0x000fc4000f8e02ff */
[----:B-1----:R-:W-:Y:S01]  /*7fc0*/  IMAD R43, R160, R2, RZ ;  /* 0x00000002a02b7224 */ /* 0x002fe200078e02ff */
[----:B------:R-:W1:Y:S02]  /*7fd0*/  LDS.128 R16, [R44+UR4+0xc00] ;  /* 0x000c00042c107984 */ /* 0x000e640008000c00 */
[C---:B0-----:R-:W-:Y:S02]  /*7fe0*/  LEA R0, P1, R3.reuse, UR6, 0x1 ;  /* 0x0000000603007c11 */ /* 0x041fe4000f8208ff */
[----:B------:R-:W0:Y:S02]  /*7ff0*/  LDS.128 R20, [R44+UR4+0x1000] ;  /* 0x001000042c147984 */ /* 0x000e240008000c00 */
[----:B------:R-:W-:Y:S02]  /*8000*/  LEA.HI.X.SX32 R3, R3, UR7, 0x1, P1 ;  /* 0x0000000703037c11 */ /* 0x000fe400088f0eff */
[----:B------:R-:W-:Y:S01]  /*8010*/  LEA R36, P1, R43, R0, 0x1 ;  /* 0x000000002b247211 */ /* 0x000fe200078208ff */
[-C--:B------:R-:W-:Y:S01]  /*8020*/  IMAD R235, R235, R2.reuse, RZ ;  /* 0x00000002ebeb7224 */ /* 0x080fe200078e02ff */
[----:B------:R-:W0:Y:S01]  /*8030*/  LDS.128 R24, [R44+UR4+0x1400] ;  /* 0x001400042c187984 */ /* 0x000e220008000c00 */
[----:B------:R-:W-:Y:S01]  /*8040*/  IMAD R32, R234, R2, RZ ;  /* 0x00000002ea207224 */ /* 0x000fe200078e02ff */
[----:B------:R-:W-:-:S02]  /*8050*/  LEA.HI.X.SX32 R37, R43, R3, 0x1, P1 ;  /* 0x000000032b257211 */ /* 0x000fc400008f0eff */
[----:B------:R-:W-:Y:S02]  /*8060*/  ISETP.LT.AND P1, PT, R234, UR11, !P0 ;  /* 0x0000000bea007c0c */ /* 0x000fe4000c721270 */
[----:B------:R-:W-:-:S04]  /*8070*/  LEA R38, P4, R235, R0, 0x1 ;  /* 0x00000000eb267211 */ /* 0x000fc800078808ff */
[----:B------:R-:W-:Y:S01]  /*8080*/  LEA.HI.X.SX32 R39, R235, R3, 0x1, P4 ;  /* 0x00000003eb277211 */ /* 0x000fe200020f0eff */
[----:B--2---:R2:W-:Y:S01]  /*8090*/  @P6 STG.E.U16 desc[UR8][R36.64], R8 ;  /* 0x0000000824006986 */ /* 0x0045e2000c101508 */
[----:B------:R-:W-:-:S04]  /*80a0*/  LEA R40, P6, R32, R0, 0x1 ;  /* 0x0000000020287211 */ /* 0x000fc800078c08ff */
[----:B------:R-:W-:Y:S01]  /*80b0*/  LEA.HI.X.SX32 R41, R32, R3, 0x1, P6 ;  /* 0x0000000320297211 */ /* 0x000fe200030f0eff */
[----:B---3--:R3:W-:Y:S04]  /*80c0*/  @P5 STG.E.U16 desc[UR8][R38.64], R12 ;  /* 0x0000000c26005986 */ /* 0x0087e8000c101508 */
[----:B-----5:R5:W-:Y:S01]  /*80d0*/  @P1 STG.E.U16 desc[UR8][R40.64], R4 ;  /* 0x0000000428001986 */ /* 0x020be2000c101508 */
[----:B------:R-:W-:-:S03]  /*80e0*/  ISETP.LT.AND P1, PT, R48, UR11, !P0 ;  /* 0x0000000b30007c0c */ /* 0x000fc6000c721270 */
[----:B------:R-:W5:Y:S01]  /*80f0*/  LDL.LU R48, [R1+0x88] ;  /* 0x0000880001307983 */ /* 0x000f620000300800 */
[----:B------:R-:W-:Y:S02]  /*8100*/  ISETP.LT.AND P3, PT, R31, UR11, !P0 ;  /* 0x0000000b1f007c0c */ /* 0x000fe4000c761270 */
[----:B----4-:R-:W-:Y:S01]  /*8110*/  ISETP.LT.AND P2, PT, R30, UR11, !P0 ;  /* 0x0000000b1e007c0c */ /* 0x010fe2000c741270 */
[----:B------:R-:W-:Y:S01]  /*8120*/  LDS.128 R32, [R44+UR4+0x1c00] ;  /* 0x001c00042c207984 */ /* 0x000fe20008000c00 */
[C---:B------:R-:W-:Y:S01]  /*8130*/  ISETP.LT.AND P4, PT, R233.reuse, UR11, !P0 ;  /* 0x0000000be9007c0c */ /* 0x040fe2000c781270 */
[----:B------:R-:W-:Y:S02]  /*8140*/  IMAD R233, R233, R2, RZ ;  /* 0x00000002e9e97224 */ /* 0x000fe400078e02ff */
[----:B------:R-:W4:Y:S01]  /*8150*/  LDS.128 R28, [R44+UR4+0x1800] ;  /* 0x001800042c1c7984 */ /* 0x000f220008000c00 */
[----:B------:R-:W-:Y:S02]  /*8160*/  IMAD R45, R2, 0x20, R43 ;  /* 0x00000020022d7824 */ /* 0x000fe400078e022b */
[----:B------:R-:W-:-:S04]  /*8170*/  LEA R42, P6, R233, R0, 0x1 ;  /* 0x00000000e92a7211 */ /* 0x000fc800078c08ff */
[-C--:B------:R-:W-:Y:S02]  /*8180*/  LEA.HI.X.SX32 R43, R233, R3.reuse, 0x1, P6 ;  /* 0x00000003e92b7211 */ /* 0x080fe400030f0eff */
[----:B------:R-:W-:Y:S01]  /*8190*/  ISETP.LT.AND P6, PT, R47, UR11, !P0 ;  /* 0x0000000b2f007c0c */ /* 0x000fe2000c7c1270 */
[C---:B------:R-:W-:Y:S01]  /*81a0*/  IMAD R47, R2.reuse, 0x8, R45 ;  /* 0x00000008022f7824 */ /* 0x040fe200078e022d */
[CC--:B--2---:R-:W-:Y:S01]  /*81b0*/  LEA R36, P5, R45.reuse, R0.reuse, 0x1 ;  /* 0x000000002d247211 */ /* 0x0c4fe200078a08ff */
[----:B-1----:R1:W-:Y:S03]  /*81c0*/  @P4 STG.E.U16 desc[UR8][R42.64], R16 ;  /* 0x000000102a004986 */ /* 0x0023e6000c101508 */
[----:B------:R-:W-:Y:S01]  /*81d0*/  LEA.HI.X.SX32 R37, R45, R3, 0x1, P5 ;  /* 0x000000032d257211 */ /* 0x000fe200028f0eff */
[----:B------:R-:W-:Y:S01]  /*81e0*/  IMAD R45, R2, 0x8, R47 ;  /* 0x00000008022d7824 */ /* 0x000fe200078e022f */
[----:B---3--:R-:W-:-:S04]  /*81f0*/  LEA R38, P4, R47, R0, 0x1 ;  /* 0x000000002f267211 */ /* 0x008fc800078808ff */
[-C--:B------:R-:W-:Y:S01]  /*8200*/  LEA.HI.X.SX32 R39, R47, R3.reuse, 0x1, P4 ;  /* 0x000000032f277211 */ /* 0x080fe200020f0eff */
[----:B------:R-:W-:Y:S01]  /*8210*/  IMAD R47, R2, 0x8, R45 ;  /* 0x00000008022f7824 */ /* 0x000fe200078e022d */
[CC--:B-----5:R-:W-:Y:S01]  /*8220*/  LEA R40, P4, R45.reuse, R0.reuse, 0x1 ;  /* 0x000000002d287211 */ /* 0x0e0fe200078808ff */
[----:B0-----:R0:W-:Y:S01]  /*8230*/  @P3 STG.E.U16 desc[UR8][R36.64], R20 ;  /* 0x0000001424003986 */ /* 0x0011e2000c101508 */
[----:B------:R-:W-:Y:S02]  /*8240*/  ISETP.LT.AND P5, PT, R50, UR11, !P0 ;  /* 0x0000000b32007c0c */ /* 0x000fe4000c7a1270 */
[----:B------:R-:W-:Y:S01]  /*8250*/  LEA.HI.X.SX32 R41, R45, R3, 0x1, P4 ;  /* 0x000000032d297211 */ /* 0x000fe200020f0eff */
[----:B------:R-:W-:Y:S01]  /*8260*/  IMAD R45, R2, 0x8, R47 ;  /* 0x00000008022d7824 */ /* 0x000fe200078e022f */
[----:B------:R-:W-:Y:S01]  /*8270*/  ISETP.LT.AND P3, PT, R46, UR11, !P0 ;  /* 0x0000000b2e007c0c */ /* 0x000fe2000c761270 */
[----:B------:R-:W2:Y:S01]  /*8280*/  LDL.LU R50, [R1+0x84] ;  /* 0x0000840001327983 */ /* 0x000ea20000300800 */
[----:B-1----:R-:W-:-:S03]  /*8290*/  LEA R42, P4, R47, R0, 0x1 ;  /* 0x000000002f2a7211 */ /* 0x002fc600078808ff */
[----:B------:R-:W3:Y:S04]  /*82a0*/  LDL.LU R46, [R1+0x80] ;  /* 0x00008000012e7983 */ /* 0x000ee80000300800 */
[----:B------:R1:W-:Y:S01]  /*82b0*/  @P2 STG.E.U16 desc[UR8][R38.64], R24 ;  /* 0x0000001826002986 */ /* 0x0003e2000c101508 */
[----:B0-----:R-:W-:-:S03]  /*82c0*/  LEA R36, P2, R45, R0, 0x1 ;  /* 0x000000002d247211 */ /* 0x001fc600078408ff */
[----:B------:R-:W5:Y:S01]  /*82d0*/  LDL.LU R44, [R1+0x7c] ;  /* 0x00007c00012c7983 */ /* 0x000f620000300800 */
[-C--:B------:R-:W-:Y:S02]  /*82e0*/  LEA.HI.X.SX32 R43, R47, R3.reuse, 0x1, P4 ;  /* 0x000000032f2b7211 */ /* 0x080fe400020f0eff */
[----:B------:R-:W-:Y:S02]  /*82f0*/  LEA.HI.X.SX32 R37, R45, R3, 0x1, P2 ;  /* 0x000000032d257211 */ /* 0x000fe400010f0eff */
[----:B------:R-:W-:Y:S01]  /*8300*/  PRMT R8, R8, 0x7632, R8 ;  /* 0x0000763208087816 */ /* 0x000fe20000000008 */
[----:B----4-:R0:W-:Y:S01]  /*8310*/  @P1 STG.E.U16 desc[UR8][R40.64], R28 ;  /* 0x0000001c28001986 */ /* 0x0101e2000c101508 */
[----:B------:R-:W-:-:S03]  /*8320*/  ISETP.LT.AND P2, PT, R49, UR11, !P0 ;  /* 0x0000000b31007c0c */ /* 0x000fc6000c741270 */
[----:B------:R-:W-:Y:S01]  /*8330*/  @P6 STG.E.U16 desc[UR8][R42.64], R32 ;  /* 0x000000202a006986 */ /* 0x000fe2000c101508 */
[----:B------:R-:W-:-:S03]  /*8340*/  PRMT R20, R4, 0x7632, R20 ;  /* 0x0000763204147816 */ /* 0x000fc60000000014 */
[----:B------:R4:W-:Y:S04]  /*8350*/  @P5 STG.E.U16 desc[UR8][R36.64], R8 ;  /* 0x0000000824005986 */ /* 0x0009e8000c101508 */
[----:B------:R-:W5:Y:S01]  /*8360*/  LDL.LU R49, [R1+0x78] ;  /* 0x0000780001317983 */ /* 0x000f620000300800 */
[----:B------:R-:W-:-:S03]  /*8370*/  ISETP.LT.AND P5, PT, R48, UR11, !P0 ;  /* 0x0000000b30007c0c */ /* 0x000fc6000c7a1270 */
[----:B------:R-:W5:Y:S04]  /*8380*/  LDL.LU R48, [R1+0x74] ;  /* 0x0000740001307983 */ /* 0x000f680000300800 */
[----:B------:R-:W5:Y:S01]  /*8390*/  LDL.LU R4, [R1+0x70] ;  /* 0x0000700001047983 */ /* 0x000f620000300800 */
[----:B------:R-:W-:-:S04]  /*83a0*/  IMAD R45, R2, 0x8, R45 ;  /* 0x00000008022d7824 */ /* 0x000fc800078e022d */
[----:B------:R-:W-:Y:S01]  /*83b0*/  IMAD R47, R2, 0x8, R45 ;  /* 0x00000008022f7824 */ /* 0x000fe200078e022d */
[CC--:B-1----:R-:W-:Y:S02]  /*83c0*/  LEA R38, P6, R45.reuse, R0.reuse, 0x1 ;  /* 0x000000002d267211 */ /* 0x0c2fe400078c08ff */
[----:B------:R-:W-:Y:S02]  /*83d0*/  ISETP.LT.AND P1, PT, R52, UR11, !P0 ;  /* 0x0000000b34007c0c */ /* 0x000fe4000c721270 */
[-C--:B------:R-:W-:Y:S01]  /*83e0*/  LEA.HI.X.SX32 R39, R45, R3.reuse, 0x1, P6 ;  /* 0x000000032d277211 */ /* 0x080fe200030f0eff */
[C---:B------:R-:W-:Y:S01]  /*83f0*/  IMAD R45, R2.reuse, 0x8, R47 ;  /* 0x00000008022d7824 */ /* 0x040fe200078e022f */
[----:B0-----:R-:W-:Y:S02]  /*8400*/  LEA R40, P6, R47, R0, 0x1 ;  /* 0x000000002f287211 */ /* 0x001fe400078c08ff */
[----:B------:R-:W-:Y:S01]  /*8410*/  ISETP.LT.AND P4, PT, R51, UR11, !P0 ;  /* 0x0000000b33007c0c */ /* 0x000fe2000c781270 */
[----:B----4-:R-:W-:Y:S01]  /*8420*/  IMAD R37, R2, 0x8, R45 ;  /* 0x0000000802257824 */ /* 0x010fe200078e022d */
[----:B------:R-:W-:-:S02]  /*8430*/  LEA.HI.X.SX32 R41, R47, R3, 0x1, P6 ;  /* 0x000000032f297211 */ /* 0x000fc400030f0eff */
[CC--:B------:R-:W-:Y:S02]  /*8440*/  LEA R42, P6, R45.reuse, R0.reuse, 0x1 ;  /* 0x000000002d2a7211 */ /* 0x0c0fe400078c08ff */
[----:B------:R-:W-:Y:S02]  /*8450*/  PRMT R12, R12, 0x7632, R12 ;  /* 0x000076320c0c7816 */ /* 0x000fe4000000000c */
[-C--:B------:R-:W-:Y:S01]  /*8460*/  LEA.HI.X.SX32 R43, R45, R3.reuse, 0x1, P6 ;  /* 0x000000032d2b7211 */ /* 0x080fe200030f0eff */
[----:B------:R-:W-:Y:S01]  /*8470*/  IMAD R45, R2, 0x8, R37 ;  /* 0x00000008022d7824 */ /* 0x000fe200078e0225 */
[C---:B------:R-:W-:Y:S01]  /*8480*/  LEA R36, P6, R37.reuse, R0, 0x1 ;  /* 0x0000000025247211 */ /* 0x040fe200078c08ff */
[----:B------:R0:W-:Y:S01]  /*8490*/  @P3 STG.E.U16 desc[UR8][R38.64], R12 ;  /* 0x0000000c26003986 */ /* 0x0001e2000c101508 */
[----:B------:R-:W-:Y:S02]  /*84a0*/  PRMT R16, R16, 0x7632, R16 ;  /* 0x0000763210107816 */ /* 0x000fe40000000010 */
[----:B------:R-:W-:Y:S01]  /*84b0*/  LEA.HI.X.SX32 R37, R37, R3, 0x1, P6 ;  /* 0x0000000325257211 */ /* 0x000fe200030f0eff */
[----:B------:R1:W-:Y:S01]  /*84c0*/  @P1 STG.E.U16 desc[UR8][R40.64], R20 ;  /* 0x0000001428001986 */ /* 0x0003e2000c101508 */
[----:B--2---:R-:W-:-:S03]  /*84d0*/  ISETP.LT.AND P3, PT, R50, UR11, !P0 ;  /* 0x0000000b32007c0c */ /* 0x004fc6000c761270 */
[----:B------:R2:W-:Y:S01]  /*84e0*/  @P4 STG.E.U16 desc[UR8][R42.64], R16 ;  /* 0x000000102a004986 */ /* 0x0005e2000c101508 */
[----:B---3--:R-:W-:Y:S02]  /*84f0*/  ISETP.LT.AND P1, PT, R46, UR11, !P0 ;  /* 0x0000000b2e007c0c */ /* 0x008fe4000c721270 */
[CC--:B0-----:R-:W-:Y:S01]  /*8500*/  LEA R38, P6, R45.reuse, R0.reuse, 0x1 ;  /* 0x000000002d267211 */ /* 0x0c1fe200078c08ff */
[----:B------:R-:W3:Y:S01]  /*8510*/  LDL.LU R46, [R1+0x6c] ;  /* 0x00006c00012e7983 */ /* 0x000ee20000300800 */
[----:B-1----:R-:W-:Y:S02]  /*8520*/  IMAD R41, R2, 0x8, R45 ;  /* 0x0000000802297824 */ /* 0x002fe400078e022d */
[----:B------:R-:W-:Y:S02]  /*8530*/  LEA.HI.X.SX32 R39, R45, R3, 0x1, P6 ;  /* 0x000000032d277211 */ /* 0x000fe400030f0eff */
[----:B-----5:R-:W-:Y:S02]  /*8540*/  ISETP.LT.AND P4, PT, R44, UR11, !P0 ;  /* 0x0000000b2c007c0c */ /* 0x020fe4000c781270 */
[----:B------:R-:W4:Y:S01]  /*8550*/  LDL.LU R44, [R1+0x68] ;  /* 0x00006800012c7983 */ /* 0x000f220000300800 */
[----:B------:R-:W-:-:S03]  /*8560*/  LEA R40, P6, R41, R0, 0x1 ;  /* 0x0000000029287211 */ /* 0x000fc600078c08ff */
[----:B------:R-:W5:Y:S01]  /*8570*/  LDL.LU R8, [R1+0x64] ;  /* 0x0000640001087983 */ /* 0x000f620000300800 */
[----:B------:R-:W-:Y:S01]  /*8580*/  PRMT R20, R20, 0x7632, R20 ;  /* 0x0000763214147816 */ /* 0x000fe20000000014 */
[----:B--2---:R-:W-:Y:S01]  /*8590*/  IMAD R43, R2, 0x8, R41 ;  /* 0x00000008022b7824 */ /* 0x004fe200078e0229 */
[----:B------:R-:W-:Y:S01]  /*85a0*/  PRMT R24, R24, 0x7632, R24 ;  /* 0x0000763218187816 */ /* 0x000fe20000000018 */
[----:B------:R-:W2:Y:S01]  /*85b0*/  LDL.LU R12, [R1+0x60] ;  /* 0x00006000010c7983 */ /* 0x000ea20000300800 */
[----:B------:R-:W-:Y:S02]  /*85c0*/  LEA.HI.X.SX32 R41, R41, R3, 0x1, P6 ;  /* 0x0000000329297211 */ /* 0x000fe400030f0eff */
[----:B------:R-:W-:Y:S01]  /*85d0*/  PRMT R28, R28, 0x7632, R28 ;  /* 0x000076321c1c7816 */ /* 0x000fe2000000001c */
[----:B------:R-:W-:Y:S04]  /*85e0*/  @P2 STG.E.U16 desc[UR8][R36.64], R20 ;  /* 0x0000001424002986 */ /* 0x000fe8000c101508 */
[----:B------:R-:W-:Y:S04]  /*85f0*/  @P5 STG.E.U16 desc[UR8][R38.64], R24 ;  /* 0x0000001826005986 */ /* 0x000fe8000c101508 */
[----:B------:R-:W-:Y:S04]  /*8600*/  @P3 STG.E.U16 desc[UR8][R40.64], R28 ;  /* 0x0000001c28003986 */ /* 0x000fe8000c101508 */
[----:B------:R-:W4:Y:S01]  /*8610*/  LDL.LU R16, [R1+0x5c] ;  /* 0x00005c0001107983 */ /* 0x000f220000300800 */
[----:B------:R-:W-:Y:S01]  /*8620*/  LEA R42, P6, R43, R0, 0x1 ;  /* 0x000000002b2a7211 */ /* 0x000fe200078c08ff */
[----:B------:R-:W-:Y:S01]  /*8630*/  IMAD R45, R2, 0x8, R43 ;  /* 0x00000008022d7824 */ /* 0x000fe200078e022b */
[----:B------:R-:W-:-:S02]  /*8640*/  PRMT R32, R32, 0x7632, R32 ;  /* 0x0000763220207816 */ /* 0x000fc40000000020 */
[----:B------:R-:W-:-:S05]  /*8650*/  LEA.HI.X.SX32 R43, R43, R3, 0x1, P6 ;  /* 0x000000032b2b7211 */ /* 0x000fca00030f0eff */
[----:B------:R0:W-:Y:S01]  /*8660*/  @P1 STG.E.U16 desc[UR8][R42.64], R32 ;  /* 0x000000202a001986 */ /* 0x0001e2000c101508 */
[----:B------:R-:W-:-:S03]  /*8670*/  ISETP.LT.AND P3, PT, R4, UR11, !P0 ;  /* 0x0000000b04007c0c */ /* 0x000fc6000c761270 */
[----:B------:R-:W4:Y:S04]  /*8680*/  LDL.LU R4, [R1+0x58] ;  /* 0x0000580001047983 */ /* 0x000f280000300800 */
[----:B0-----:R-:W4:Y:S04]  /*8690*/  LDL.LU R32, [R1+0x54] ;  /* 0x0000540001207983 */ /* 0x001f280000300800 */
[----:B------:R-:W4:Y:S01]  /*86a0*/  LDL.LU R28, [R1+0x50] ;  /* 0x00005000011c7983 */ /* 0x000f220000300800 */
[----:B------:R-:W-:Y:S01]  /*86b0*/  LEA R36, P6, R45, R0, 0x1 ;  /* 0x000000002d247211 */ /* 0x000fe200078c08ff */
[----:B------:R-:W-:Y:S01]  /*86c0*/  IMAD R39, R2, 0x8, R45 ;  /* 0x0000000802277824 */ /* 0x000fe200078e022d */
[----:B------:R-:W-:-:S02]  /*86d0*/  ISETP.LT.AND P2, PT, R49, UR11, !P0 ;  /* 0x0000000b31007c0c */ /* 0x000fc4000c741270 */
[-C--:B------:R-:W-:Y:S01]  /*86e0*/  LEA.HI.X.SX32 R37, R45, R3.reuse, 0x1, P6 ;  /* 0x000000032d257211 */ /* 0x080fe200030f0eff */
[----:B------:R-:W-:Y:S01]  /*86f0*/  IMAD R45, R2, 0x8, R39 ;  /* 0x00000008022d7824 */ /* 0x000fe200078e0227 */
[CC--:B------:R-:W-:Y:S02]  /*8700*/  LEA R38, P6, R39.reuse, R0.reuse, 0x1 ;  /* 0x0000000027267211 */ /* 0x0c0fe400078c08ff */
[----:B------:R-:W-:Y:S01]  /*8710*/  ISETP.LT.AND P5, PT, R48, UR11, !P0 ;  /* 0x0000000b30007c0c */ /* 0x000fe2000c7a1270 */
[C---:B------:R-:W-:Y:S01]  /*8720*/  IMAD R47, R2.reuse, 0x8, R45 ;  /* 0x00000008022f7824 */ /* 0x040fe200078e022d */
[-C--:B------:R-:W-:Y:S02]  /*8730*/  LEA.HI.X.SX32 R39, R39, R3.reuse, 0x1, P6 ;  /* 0x0000000327277211 */ /* 0x080fe400030f0eff */
[CC--:B------:R-:W-:Y:S01]  /*8740*/  LEA R40, P6, R45.reuse, R0.reuse, 0x1 ;  /* 0x000000002d287211 */ /* 0x0c0fe200078c08ff */
[----:B------:R0:W-:Y:S03]  /*8750*/  @P4 STG.E.U16 desc[UR8][R36.64], R9 ;  /* 0x0000000924004986 */ /* 0x0001e6000c101508 */
[-C--:B------:R-:W-:Y:S01]  /*8760*/  LEA.HI.X.SX32 R41, R45, R3.reuse, 0x1, P6 ;  /* 0x000000032d297211 */ /* 0x080fe200030f0eff */
[----:B------:R-:W-:Y:S01]  /*8770*/  IMAD R45, R2, 0x8, R47 ;  /* 0x00000008022d7824 */ /* 0x000fe200078e022f */
[C---:B------:R-:W-:Y:S01]  /*8780*/  LEA R42, P6, R47.reuse, R0, 0x1 ;  /* 0x000000002f2a7211 */ /* 0x040fe200078c08ff */
[----:B------:R1:W-:Y:S03]  /*8790*/  @P2 STG.E.U16 desc[UR8][R38.64], R13 ;  /* 0x0000000d26002986 */ /* 0x0003e6000c101508 */
[----:B------:R-:W-:-:S02]  /*87a0*/  LEA.HI.X.SX32 R43, R47, R3, 0x1, P6 ;  /* 0x000000032f2b7211 */ /* 0x000fc400030f0eff */
[----:B---3--:R-:W-:Y:S02]  /*87b0*/  ISETP.LT.AND P1, PT, R46, UR11, !P0 ;  /* 0x0000000b2e007c0c */ /* 0x008fe4000c721270 */
[C---:B0-----:R-:W-:Y:S01]  /*87c0*/  LEA R36, P6, R45.reuse, R0, 0x1 ;  /* 0x000000002d247211 */ /* 0x041fe200078c08ff */
[----:B------:R0:W-:Y:S01]  /*87d0*/  @P5 STG.E.U16 desc[UR8][R40.64], R5 ;  /* 0x0000000528005986 */ /* 0x0001e2000c101508 */
[----:B------:R-:W-:Y:S02]  /*87e0*/  IMAD R47, R2, 0x8, R45 ;  /* 0x00000008022f7824 */ /* 0x000fe400078e022d */
[----:B------:R-:W-:Y:S02]  /*87f0*/  LEA.HI.X.SX32 R37, R45, R3, 0x1, P6 ;  /* 0x000000032d257211 */ /* 0x000fe400030f0eff */
[----:B-----5:R-:W-:Y:S02]  /*8800*/  ISETP.LT.AND P2, PT, R8, UR11, !P0 ;  /* 0x0000000b08007c0c */ /* 0x020fe4000c741270 */
[----:B------:R-:W3:Y:S01]  /*8810*/  LDL.LU R8, [R1+0x4c] ;  /* 0x00004c0001087983 */ /* 0x000ee20000300800 */
[----:B--2---:R-:W-:-:S03]  /*8820*/  ISETP.LT.AND P5, PT, R12, UR11, !P0 ;  /* 0x0000000b0c007c0c */ /* 0x004fc6000c7a1270 */
[----:B------:R-:W2:Y:S01]  /*8830*/  LDL.LU R12, [R1+0x48] ;  /* 0x00004800010c7983 */ /* 0x000ea20000300800 */
[----:B----4-:R-:W-:-:S03]  /*8840*/  ISETP.LT.AND P4, PT, R44, UR11, !P0 ;  /* 0x0000000b2c007c0c */ /* 0x010fc6000c781270 */
[----:B------:R-:W-:Y:S01]  /*8850*/  @P3 STG.E.U16 desc[UR8][R42.64], R17 ;  /* 0x000000112a003986 */ /* 0x000fe2000c101508 */
[CC--:B-1----:R-:W-:Y:S01]  /*8860*/  LEA R38, P6, R47.reuse, R0.reuse, 0x1 ;  /* 0x000000002f267211 */ /* 0x0c2fe200078c08ff */
[----:B------:R-:W-:Y:S02]  /*8870*/  IMAD R45, R2, 0x8, R47 ;  /* 0x00000008022d7824 */ /* 0x000fe400078e022f */
[----:B------:R-:W-:Y:S01]  /*8880*/  @P1 STG.E.U16 desc[UR8][R36.64], R21 ;  /* 0x0000001524001986 */ /* 0x000fe2000c101508 */
[-C--:B------:R-:W-:Y:S02]  /*8890*/  LEA.HI.X.SX32 R39, R47, R3.reuse, 0x1, P6 ;  /* 0x000000032f277211 */ /* 0x080fe400030f0eff */
[C---:B0-----:R-:W-:Y:S02]  /*88a0*/  LEA R40, P6, R45.reuse, R0, 0x1 ;  /* 0x000000002d287211 */ /* 0x041fe400078c08ff */
[----:B------:R-:W-:Y:S02]  /*88b0*/  ISETP.LT.AND P3, PT, R16, UR11, !P0 ;  /* 0x0000000b10007c0c */ /* 0x000fe4000c761270 */
[----:B------:R-:W-:Y:S01]  /*88c0*/  LEA.HI.X.SX32 R41, R45, R3, 0x1, P6 ;  /* 0x000000032d297211 */ /* 0x000fe200030f0eff */
[----:B------:R-:W-:Y:S04]  /*88d0*/  @P4 STG.E.U16 desc[UR8][R38.64], R25 ;  /* 0x0000001926004986 */ /* 0x000fe8000c101508 */
[----:B------:R0:W-:Y:S01]  /*88e0*/  @P2 STG.E.U16 desc[UR8][R40.64], R29 ;  /* 0x0000001d28002986 */ /* 0x0001e2000c101508 */
[----:B------:R-:W-:-:S03]  /*88f0*/  ISETP.LT.AND P1, PT, R4, UR11, !P0 ;  /* 0x0000000b04007c0c */ /* 0x000fc6000c721270 */
[----:B------:R-:W4:Y:S04]  /*8900*/  LDL.LU R4, [R1+0x44] ;  /* 0x0000440001047983 */ /* 0x000f280000300800 */
[----:B------:R-:W5:Y:S01]  /*8910*/  LDL.LU R16, [R1+0x40] ;  /* 0x0000400001107983 */ /* 0x000f620000300800 */
[----:B------:R-:W-:-:S03]  /*8920*/  ISETP.LT.AND P2, PT, R28, UR11, !P0 ;  /* 0x0000000b1c007c0c */ /* 0x000fc6000c741270 */
[----:B0-----:R-:W5:Y:S04]  /*8930*/  LDL.LU R40, [R1+0x3c] ;  /* 0x00003c0001287983 */ /* 0x001f680000300800 */
[----:B------:R-:W5:Y:S01]  /*8940*/  LDL.LU R28, [R1+0x38] ;  /* 0x00003800011c7983 */ /* 0x000f620000300800 */
[C---:B------:R-:W-:Y:S01]  /*8950*/  IMAD R47, R2.reuse, 0x8, R45 ;  /* 0x00000008022f7824 */ /* 0x040fe200078e022d */
[----:B------:R-:W-:Y:S02]  /*8960*/  PRMT R5, R9, 0x7632, R5 ;  /* 0x0000763209057816 */ /* 0x000fe40000000005 */
[----:B------:R-:W-:Y:S01]  /*8970*/  PRMT R17, R13, 0x7632, R17 ;  /* 0x000076320d117816 */ /* 0x000fe20000000011 */
[C---:B------:R-:W-:Y:S01]  /*8980*/  IMAD R45, R2.reuse, 0x8, R47 ;  /* 0x00000008022d7824 */ /* 0x040fe200078e022f */
[CC--:B------:R-:W-:Y:S01]  /*8990*/  LEA R42, P6, R47.reuse, R0.reuse, 0x1 ;  /* 0x000000002f2a7211 */ /* 0x0c0fe200078c08ff */
[----:B------:R-:W5:Y:S03]  /*89a0*/  LDL.LU R38, [R1+0x34] ;  /* 0x0000340001267983 */ /* 0x000f660000300800 */
[----:B------:R-:W-:Y:S01]  /*89b0*/  LEA.HI.X.SX32 R43, R47, R3, 0x1, P6 ;  /* 0x000000032f2b7211 */ /* 0x000fe200030f0eff */
[----:B------:R-:W-:Y:S01]  /*89c0*/  IMAD R47, R2, 0x8, R45 ;  /* 0x00000008022f7824 */ /* 0x000fe200078e022d */
[----:B------:R-:W-:-:S03]  /*89d0*/  LEA R36, P6, R45, R0, 0x1 ;  /* 0x000000002d247211 */ /* 0x000fc600078c08ff */
[----:B------:R-:W-:Y:S01]  /*89e0*/  @P5 STG.E.U16 desc[UR8][R42.64], R33 ;  /* 0x000000212a005986 */ /* 0x000fe2000c101508 */
[----:B------:R-:W-:Y:S01]  /*89f0*/  LEA.HI.X.SX32 R37, R45, R3, 0x1, P6 ;  /* 0x000000032d257211 */ /* 0x000fe200030f0eff */
[----:B------:R-:W-:Y:S01]  /*8a00*/  IMAD R13, R2, 0x8, R47 ;  /* 0x00000008020d7824 */ /* 0x000fe200078e022f */
[----:B------:R-:W-:-:S03]  /*8a10*/  ISETP.LT.AND P4, PT, R32, UR11, !P0 ;  /* 0x0000000b20007c0c */ /* 0x000fc6000c781270 */
[----:B------:R0:W-:Y:S01]  /*8a20*/  @P3 STG.E.U16 desc[UR8][R36.64], R5 ;  /* 0x0000000524003986 */ /* 0x0001e2000c101508 */
[----:B------:R-:W-:Y:S01]  /*8a30*/  IMAD R39, R2, 0x8, R13 ;  /* 0x0000000802277824 */ /* 0x000fe200078e020d */
[----:B------:R-:W-:Y:S02]  /*8a40*/  PRMT R20, R5, 0x7632, R20 ;  /* 0x0000763205147816 */ /* 0x000fe40000000014 */
[----:B---3--:R-:W-:Y:S01]  /*8a50*/  ISETP.LT.AND P5, PT, R8, UR11, !P0 ;  /* 0x0000000b08007c0c */ /* 0x008fe2000c7a1270 */
[----:B0-----:R-:W3:Y:S01]  /*8a60*/  LDL.LU R36, [R1+0x30] ;  /* 0x0000300001247983 */ /* 0x001ee20000300800 */
[CC--:B------:R-:W-:Y:S02]  /*8a70*/  LEA R8, P6, R47.reuse, R0.reuse, 0x1 ;  /* 0x000000002f087211 */ /* 0x0c0fe400078c08ff */
[----:B--2---:R-:W-:Y:S01]  /*8a80*/  ISETP.LT.AND P3, PT, R12, UR11, !P0 ;  /* 0x0000000b0c007c0c */ /* 0x004fe2000c761270 */
[----:B------:R-:W-:Y:S01]  /*8a90*/  IMAD R41, R2, 0x8, R39 ;  /* 0x0000000802297824 */ /* 0x000fe200078e0227 */
[----:B------:R-:W-:Y:S01]  /*8aa0*/  LEA.HI.X.SX32 R9, R47, R3, 0x1, P6 ;  /* 0x000000032f097211 */ /* 0x000fe200030f0eff */
[----:B------:R-:W2:Y:S01]  /*8ab0*/  LDL.LU R32, [R1+0x2c] ;  /* 0x00002c0001207983 */ /* 0x000ea20000300800 */
[----:B------:R-:W-:-:S03]  /*8ac0*/  LEA R12, P6, R13, R0, 0x1 ;  /* 0x000000000d0c7211 */ /* 0x000fc600078c08ff */
[----:B------:R0:W-:Y:S01]  /*8ad0*/  @P1 STG.E.U16 desc[UR8][R8.64], R17 ;  /* 0x0000001108001986 */ /* 0x0001e2000c101508 */
[----:B------:R-:W-:Y:S02]  /*8ae0*/  LEA.HI.X.SX32 R13, R13, R3, 0x1, P6 ;  /* 0x000000030d0d7211 */ /* 0x000fe400030f0eff */
[----:B------:R-:W-:Y:S01]  /*8af0*/  PRMT R24, R17, 0x7632, R24 ;  /* 0x0000763211187816 */ /* 0x000fe20000000018 */
[----:B------:R-:W2:Y:S04]  /*8b00*/  LDL.LU R37, [R1+0x28] ;  /* 0x0000280001257983 */ /* 0x000ea80000300800 */
[----:B------:R-:W-:Y:S01]  /*8b10*/  @P4 STG.E.U16 desc[UR8][R12.64], R20 ;  /* 0x000000140c004986 */ /* 0x000fe2000c101508 */
[----:B------:R-:W-:Y:S02]  /*8b20*/  PRMT R25, R21, 0x7632, R25 ;  /* 0x0000763215197816 */ /* 0x000fe40000000019 */
[----:B----4-:R-:W-:-:S02]  /*8b30*/  ISETP.LT.AND P1, PT, R4, UR11, !P0 ;  /* 0x0000000b04007c0c */ /* 0x010fc4000c721270 */
[CC--:B------:R-:W-:Y:S02]  /*8b40*/  LEA R4, P6, R39.reuse, R0.reuse, 0x1 ;  /* 0x0000000027047211 */ /* 0x0c0fe400078c08ff */
[----:B-----5:R-:W-:Y:S02]  /*8b50*/  ISETP.LT.AND P4, PT, R16, UR11, !P0 ;  /* 0x0000000b10007c0c */ /* 0x020fe4000c781270 */
[----:B------:R-:W-:Y:S02]  /*8b60*/  LEA.HI.X.SX32 R5, R39, R3, 0x1, P6 ;  /* 0x0000000327057211 */ /* 0x000fe400030f0eff */
[----:B------:R-:W-:-:S04]  /*8b70*/  LEA R16, P6, R41, R0, 0x1 ;  /* 0x0000000029107211 */ /* 0x000fc800078c08ff */
[----:B0-----:R-:W-:Y:S01]  /*8b80*/  LEA.HI.X.SX32 R17, R41, R3, 0x1, P6 ;  /* 0x0000000329117211 */ /* 0x001fe200030f0eff */
[----:B------:R0:W-:Y:S04]  /*8b90*/  @P2 STG.E.U16 desc[UR8][R4.64], R24 ;  /* 0x0000001804002986 */ /* 0x0001e8000c101508 */
[----:B------:R1:W-:Y:S01]  /*8ba0*/  @P5 STG.E.U16 desc[UR8][R16.64], R25 ;  /* 0x0000001910005986 */ /* 0x0003e2000c101508 */
[----:B------:R-:W-:-:S03]  /*8bb0*/  ISETP.LT.AND P5, PT, R28, UR11, !P0 ;  /* 0x0000000b1c007c0c */ /* 0x000fc6000c7a1270 */
[----:B------:R-:W4:Y:S04]  /*8bc0*/  LDL.LU R28, [R1+0x24] ;  /* 0x00002400011c7983 */ /* 0x000f280000300800 */
[----:B0-----:R-:W5:Y:S04]  /*8bd0*/  LDL.LU R24, [R1+0x20] ;  /* 0x0000200001187983 */ /* 0x001f680000300800 */
[----:B------:R-:W5:Y:S01]  /*8be0*/  LDL.LU R20, [R1+0x1c] ;  /* 0x00001c0001147983 */ /* 0x000f620000300800 */
[----:B------:R-:W-:-:S04]  /*8bf0*/  IMAD R9, R2, 0x8, R41 ;  /* 0x0000000802097824 */ /* 0x000fc800078e0229 */
[----:B------:R-:W-:Y:S01]  /*8c00*/  IMAD R13, R2, 0x8, R9 ;  /* 0x00000008020d7824 */ /* 0x000fe200078e0209 */
[----:B------:R-:W-:-:S03]  /*8c10*/  LEA R8, P6, R9, R0, 0x1 ;  /* 0x0000000009087211 */ /* 0x000fc600078c08ff */
[----:B------:R-:W-:Y:S01]  /*8c20*/  IMAD R21, R2, 0x8, R13 ;  /* 0x0000000802157824 */ /* 0x000fe200078e020d */
[-C--:B------:R-:W-:Y:S02]  /*8c30*/  LEA.HI.X.SX32 R9, R9, R3.reuse, 0x1, P6 ;  /* 0x0000000309097211 */ /* 0x080fe400030f0eff */
[-C--:B------:R-:W-:Y:S02]  /*8c40*/  LEA R12, P6, R13, R0.reuse, 0x1 ;  /* 0x000000000d0c7211 */ /* 0x080fe400078c08ff */
[----:B------:R-:W-:Y:S02]  /*8c50*/  PRMT R5, R25, 0x7632, R5 ;  /* 0x0000763219057816 */ /* 0x000fe40000000005 */
[----:B------:R-:W-:Y:S02]  /*8c60*/  LEA.HI.X.SX32 R13, R13, R3, 0x1, P6 ;  /* 0x000000030d0d7211 */ /* 0x000fe400030f0eff */
[----:B------:R-:W-:Y:S01]  /*8c70*/  LEA R4, P6, R21, R0, 0x1 ;  /* 0x0000000015047211 */ /* 0x000fe200078c08ff */
[----:B------:R0:W-:Y:S01]  /*8c80*/  @P3 STG.E.U16 desc[UR8][R8.64], R5 ;  /* 0x0000000508003986 */ /* 0x0001e2000c101508 */
[----:B------:R-:W-:-:S02]  /*8c90*/  PRMT R29, R29, 0x7632, R29 ;  /* 0x000076321d1d7816 */ /* 0x000fc4000000001d */
[----:B------:R-:W-:Y:S01]  /*8ca0*/  PRMT R33, R33, 0x7632, R33 ;  /* 0x0000763221217816 */ /* 0x000fe20000000021 */
[C---:B-1----:R-:W-:Y:S02]  /*8cb0*/  IMAD R17, R2.reuse, 0x8, R21 ;  /* 0x0000000802117824 */ /* 0x042fe400078e0215 */
[----:B------:R-:W-:Y:S01]  /*8cc0*/  @P1 STG.E.U16 desc[UR8][R12.64], R29 ;  /* 0x0000001d0c001986 */ /* 0x000fe2000c101508 */
[----:B0-----:R-:W-:Y:S01]  /*8cd0*/  LEA.HI.X.SX32 R5, R21, R3, 0x1, P6 ;  /* 0x0000000315057211 */ /* 0x001fe200030f0eff */
[----:B------:R-:W-:Y:S01]  /*8ce0*/  IMAD R21, R2, 0x8, R17 ;  /* 0x0000000802157824 */ /* 0x000fe200078e0211 */
[----:B------:R-:W-:-:S03]  /*8cf0*/  ISETP.LT.AND P2, PT, R40, UR11, !P0 ;  /* 0x0000000b28007c0c */ /* 0x000fc6000c741270 */
[----:B------:R0:W-:Y:S01]  /*8d00*/  @P4 STG.E.U16 desc[UR8][R4.64], R33 ;  /* 0x0000002104004986 */ /* 0x0001e2000c101508 */
[----:B---3--:R-:W-:Y:S02]  /*8d10*/  ISETP.LT.AND P4, PT, R36, UR11, !P0 ;  /* 0x0000000b24007c0c */ /* 0x008fe4000c781270 */
[-C--:B------:R-:W-:Y:S01]  /*8d20*/  LEA R16, P1, R17, R0.reuse, 0x1 ;  /* 0x0000000011107211 */ /* 0x080fe200078208ff */
[----:B------:R-:W3:Y:S01]  /*8d30*/  LDL.LU R36, [R1+0x18] ;  /* 0x0000180001247983 */ /* 0x000ee20000300800 */
[----:B------:R-:W-:Y:S02]  /*8d40*/  LEA R8, P6, R21, R0, 0x1 ;  /* 0x0000000015087211 */ /* 0x000fe400078c08ff */
[----:B------:R-:W-:Y:S01]  /*8d50*/  LEA.HI.X.SX32 R17, R17, R3, 0x1, P1 ;  /* 0x0000000311117211 */ /* 0x000fe200008f0eff */
[----:B0-----:R-:W3:Y:S01]  /*8d60*/  LDL.LU R33, [R1+0x14] ;  /* 0x0000140001217983 */ /* 0x001ee20000300800 */
[----:B--2---:R-:W-:Y:S01]  /*8d70*/  ISETP.LT.AND P1, PT, R32, UR11, !P0 ;  /* 0x0000000b20007c0c */ /* 0x004fe2000c721270 */
[----:B------:R-:W-:-:S02]  /*8d80*/  IMAD R25, R2, 0x8, R21 ;  /* 0x0000000802197824 */ /* 0x000fc400078e0215 */
[----:B------:R-:W2:Y:S01]  /*8d90*/  LDL.LU R32, [R1+0x10] ;  /* 0x0000100001207983 */ /* 0x000ea20000300800 */
[-C--:B------:R-:W-:Y:S01]  /*8da0*/  LEA.HI.X.SX32 R9, R21, R3.reuse, 0x1, P6 ;  /* 0x0000000315097211 */ /* 0x080fe200030f0eff */
[----:B------:R-:W-:Y:S01]  /*8db0*/  IMAD R21, R2, 0x8, R25 ;  /* 0x0000000802157824 */ /* 0x000fe200078e0219 */
[----:B------:R-:W-:Y:S01]  /*8dc0*/  ISETP.LT.AND P3, PT, R38, UR11, !P0 ;  /* 0x0000000b26007c0c */ /* 0x000fe2000c761270 */
[----:B------:R0:W-:Y:S01]  /*8dd0*/  @P2 STG.E.U16 desc[UR8][R16.64], R10 ;  /* 0x0000000a10002986 */ /* 0x0001e2000c101508 */
[-C--:B------:R-:W-:Y:S02]  /*8de0*/  LEA R12, P2, R25, R0.reuse, 0x1 ;  /* 0x00000000190c7211 */ /* 0x080fe400078408ff */
[----:B------:R-:W-:Y:S01]  /*8df0*/  LEA R4, P6, R21, R0, 0x1 ;  /* 0x0000000015047211 */ /* 0x000fe200078c08ff */
[----:B------:R1:W-:Y:S01]  /*8e00*/  @P5 STG.E.U16 desc[UR8][R8.64], R14 ;  /* 0x0000000e08005986 */ /* 0x0003e2000c101508 */
[----:B------:R-:W-:-:S03]  /*8e10*/  LEA.HI.X.SX32 R13, R25, R3, 0x1, P2 ;  /* 0x00000003190d7211 */ /* 0x000fc600010f0eff */
[----:B------:R-:W2:Y:S01]  /*8e20*/  LDL.LU R29, [R1+0xc] ;  /* 0x00000c00011d7983 */ /* 0x000ea20000300800 */
[-C--:B------:R-:W-:Y:S01]  /*8e30*/  LEA.HI.X.SX32 R5, R21, R3.reuse, 0x1, P6 ;  /* 0x0000000315057211 */ /* 0x080fe200030f0eff */
[----:B------:R-:W-:Y:S02]  /*8e40*/  IMAD R25, R2, 0x8, R21 ;  /* 0x0000000802197824 */ /* 0x000fe400078e0215 */
[----:B------:R1:W-:Y:S03]  /*8e50*/  @P3 STG.E.U16 desc[UR8][R12.64], R6 ;  /* 0x000000060c003986 */ /* 0x0003e6000c101508 */
[C---:B0-----:R-:W-:Y:S01]  /*8e60*/  LEA R16, P3, R25.reuse, R0, 0x1 ;  /* 0x0000000019107211 */ /* 0x041fe200078608ff */
[----:B------:R0:W-:Y:S03]  /*8e70*/  @P4 STG.E.U16 desc[UR8][R4.64], R18 ;  /* 0x0000001204004986 */ /* 0x0001e6000c101508 */
[----:B------:R-:W-:-:S02]  /*8e80*/  LEA.HI.X.SX32 R17, R25, R3, 0x1, P3 ;  /* 0x0000000319117211 */ /* 0x000fc400018f0eff */
[----:B----4-:R-:W-:Y:S02]  /*8e90*/  ISETP.LT.AND P5, PT, R28, UR11, !P0 ;  /* 0x0000000b1c007c0c */ /* 0x010fe4000c7a1270 */
[----:B------:R-:W4:Y:S01]  /*8ea0*/  LDL.LU R28, [R1+0x8] ;  /* 0x00000800011c7983 */ /* 0x000f220000300800 */
[----:B-----5:R-:W-:-:S03]  /*8eb0*/  ISETP.LT.AND P4, PT, R24, UR11, !P0 ;  /* 0x0000000b18007c0c */ /* 0x020fc6000c781270 */
[----:B------:R-:W5:Y:S01]  /*8ec0*/  LDL.LU R24, [R1+0x4] ;  /* 0x0000040001187983 */ /* 0x000f620000300800 */
[----:B------:R-:W-:-:S03]  /*8ed0*/  ISETP.LT.AND P3, PT, R20, UR11, !P0 ;  /* 0x0000000b14007c0c */ /* 0x000fc6000c761270 */
[----:B------:R-:W5:Y:S01]  /*8ee0*/  LDL.LU R20, [R1] ;  /* 0x0000000001147983 */ /* 0x000f620000300800 */
[----:B------:R-:W-:Y:S01]  /*8ef0*/  IMAD R21, R2, 0x8, R25 ;  /* 0x0000000802157824 */ /* 0x000fe200078e0219 */
[----:B------:R-:W-:-:S03]  /*8f00*/  ISETP.LT.AND P2, PT, R37, UR11, !P0 ;  /* 0x0000000b25007c0c */ /* 0x000fc6000c741270 */
[C---:B------:R-:W-:Y:S01]  /*8f10*/  IMAD R25, R2.reuse, 0x8, R21 ;  /* 0x0000000802197824 */ /* 0x040fe200078e0215 */
[CC--:B-1----:R-:W-:Y:S01]  /*8f20*/  LEA R8, P6, R21.reuse, R0.reuse, 0x1 ;  /* 0x0000000015087211 */ /* 0x0c2fe200078c08ff */
[----:B------:R1:W-:Y:S03]  /*8f30*/  @P1 STG.E.U16 desc[UR8][R16.64], R22 ;  /* 0x0000001610001986 */ /* 0x0003e6000c101508 */
[----:B------:R-:W-:Y:S01]  /*8f40*/  LEA.HI.X.SX32 R9, R21, R3, 0x1, P6 ;  /* 0x0000000315097211 */ /* 0x000fe200030f0eff */
[----:B------:R-:W-:Y:S01]  /*8f50*/  IMAD R21, R2, 0x8, R25 ;  /* 0x0000000802157824 */ /* 0x000fe200078e0219 */
[----:B------:R-:W-:-:S04]  /*8f60*/  LEA R12, P1, R25, R0, 0x1 ;  /* 0x00000000190c7211 */ /* 0x000fc800078208ff */
[-C--:B------:R-:W-:Y:S01]  /*8f70*/  LEA.HI.X.SX32 R13, R25, R3.reuse, 0x1, P1 ;  /* 0x00000003190d7211 */ /* 0x080fe200008f0eff */
[C---:B------:R-:W-:Y:S01]  /*8f80*/  IMAD R25, R2.reuse, 0x8, R21 ;  /* 0x0000000802197824 */ /* 0x040fe200078e0215 */
[CC--:B0-----:R-:W-:Y:S01]  /*8f90*/  LEA R4, P6, R21.reuse, R0.reuse, 0x1 ;  /* 0x0000000015047211 */ /* 0x0c1fe200078c08ff */
[----:B------:R0:W-:Y:S03]  /*8fa0*/  @P2 STG.E.U16 desc[UR8][R8.64], R26 ;  /* 0x0000001a08002986 */ /* 0x0001e6000c101508 */
[----:B------:R-:W-:Y:S02]  /*8fb0*/  LEA.HI.X.SX32 R5, R21, R3, 0x1, P6 ;  /* 0x0000000315057211 */ /* 0x000fe400030f0eff */
[----:B-1----:R-:W-:Y:S01]  /*8fc0*/  LEA R16, P6, R25, R0, 0x1 ;  /* 0x0000000019107211 */ /* 0x002fe200078c08ff */
[----:B0-----:R-:W-:-:S03]  /*8fd0*/  IMAD R9, R2, 0x8, R25 ;  /* 0x0000000802097824 */ /* 0x001fc600078e0219 */
[-C--:B------:R-:W-:Y:S01]  /*8fe0*/  LEA.HI.X.SX32 R17, R25, R3.reuse, 0x1, P6 ;  /* 0x0000000319117211 */ /* 0x080fe200030f0eff */
[----:B------:R-:W-:Y:S01]  /*8ff0*/  IMAD R21, R2, 0x8, R9 ;  /* 0x0000000802157824 */ /* 0x000fe200078e0209 */
[C---:B------:R-:W-:Y:S01]  /*9000*/  LEA R8, P6, R9.reuse, R0, 0x1 ;  /* 0x0000000009087211 */ /* 0x040fe200078c08ff */
[----:B------:R0:W-:Y:S01]  /*9010*/  @P5 STG.E.U16 desc[UR8][R12.64], R30 ;  /* 0x0000001e0c005986 */ /* 0x0001e2000c101508 */
[----:B------:R-:W-:Y:S02]  /*9020*/  PRMT R10, R10, 0x7632, R10 ;  /* 0x000076320a0a7816 */ /* 0x000fe4000000000a */
[----:B------:R-:W-:Y:S01]  /*9030*/  LEA.HI.X.SX32 R9, R9, R3, 0x1, P6 ;  /* 0x0000000309097211 */ /* 0x000fe200030f0eff */
[----:B------:R1:W-:Y:S01]  /*9040*/  @P4 STG.E.U16 desc[UR8][R4.64], R34 ;  /* 0x0000002204004986 */ /* 0x0003e2000c101508 */
[----:B---3--:R-:W-:Y:S02]  /*9050*/  ISETP.LT.AND P1, PT, R36, UR11, !P0 ;  /* 0x0000000b24007c0c */ /* 0x008fe4000c721270 */
[----:B------:R-:W-:-:S02]  /*9060*/  ISETP.LT.AND P2, PT, R33, UR11, !P0 ;  /* 0x0000000b21007c0c */ /* 0x000fc4000c741270 */
[CC--:B0-----:R-:W-:Y:S01]  /*9070*/  LEA R12, P6, R21.reuse, R0.reuse, 0x1 ;  /* 0x00000000150c7211 */ /* 0x0c1fe200078c08ff */
[----:B-1----:R-:W-:Y:S01]  /*9080*/  IMAD R5, R2, 0x8, R21 ;  /* 0x0000000802057824 */ /* 0x002fe200078e0215 */
[----:B------:R0:W-:Y:S02]  /*9090*/  @P3 STG.E.U16 desc[UR8][R16.64], R10 ;  /* 0x0000000a10003986 */ /* 0x0001e4000c101508 */
[----:B------:R-:W-:Y:S02]  /*90a0*/  LEA.HI.X.SX32 R13, R21, R3, 0x1, P6 ;  /* 0x00000003150d7211 */ /* 0x000fe400030f0eff */
[----:B--2---:R-:W-:Y:S02]  /*90b0*/  ISETP.LT.AND P5, PT, R32, UR11, !P0 ;  /* 0x0000000b20007c0c */ /* 0x004fe4000c7a1270 */
[----:B------:R-:W-:Y:S02]  /*90c0*/  LEA R4, P6, R5, R0, 0x1 ;  /* 0x0000000005047211 */ /* 0x000fe400078c08ff */
[----:B------:R-:W-:Y:S01]  /*90d0*/  PRMT R14, R14, 0x7632, R14 ;  /* 0x000076320e0e7816 */ /* 0x000fe2000000000e */
[----:B0-----:R-:W-:Y:S01]  /*90e0*/  IMAD R17, R2, 0x8, R5 ;  /* 0x0000000802117824 */ /* 0x001fe200078e0205 */
[----:B------:R-:W-:-:S02]  /*90f0*/  PRMT R6, R6, 0x7632, R6 ;  /* 0x0000763206067816 */ /* 0x000fc40000000006 */
[-C--:B------:R-:W-:Y:S01]  /*9100*/  LEA.HI.X.SX32 R5, R5, R3.reuse, 0x1, P6 ;  /* 0x0000000305057211 */ /* 0x080fe200030f0eff */
[----:B------:R-:W-:Y:S01]  /*9110*/  IMAD R21, R2, 0x8, R17 ;  /* 0x0000000802157824 */ /* 0x000fe200078e0211 */
[C---:B------:R-:W-:Y:S01]  /*9120*/  LEA R16, P6, R17.reuse, R0, 0x1 ;  /* 0x0000000011107211 */ /* 0x040fe200078c08ff */
[----:B------:R0:W-:Y:S01]  /*9130*/  @P1 STG.E.U16 desc[UR8][R8.64], R14 ;  /* 0x0000000e08001986 */ /* 0x0001e2000c101508 */
[----:B------:R-:W-:Y:S02]  /*9140*/  PRMT R18, R18, 0x7632, R18 ;  /* 0x0000763212127816 */ /* 0x000fe40000000012 */
[----:B------:R-:W-:Y:S01]  /*9150*/  LEA.HI.X.SX32 R17, R17, R3, 0x1, P6 ;  /* 0x0000000311117211 */ /* 0x000fe200030f0eff */
[----:B------:R1:W-:Y:S01]  /*9160*/  @P2 STG.E.U16 desc[UR8][R12.64], R6 ;  /* 0x000000060c002986 */ /* 0x0003e2000c101508 */
[----:B------:R-:W-:-:S03]  /*9170*/  ISETP.LT.AND P4, PT, R29, UR11, !P0 ;  /* 0x0000000b1d007c0c */ /* 0x000fc6000c781270 */
[----:B------:R2:W-:Y:S01]  /*9180*/  @P5 STG.E.U16 desc[UR8][R4.64], R18 ;  /* 0x0000001204005986 */ /* 0x0005e2000c101508 */
[----:B0-----:R-:W-:Y:S01]  /*9190*/  LEA R8, P6, R21, R0, 0x1 ;  /* 0x0000000015087211 */ /* 0x001fe200078c08ff */
[----:B-1----:R-:W-:-:S03]  /*91a0*/  IMAD R13, R2, 0x8, R21 ;  /* 0x00000008020d7824 */ /* 0x002fc600078e0215 */
[-C--:B------:R-:W-:Y:S01]  /*91b0*/  LEA.HI.X.SX32 R9, R21, R3.reuse, 0x1, P6 ;  /* 0x0000000315097211 */ /* 0x080fe200030f0eff */
[----:B--2---:R-:W-:Y:S01]  /*91c0*/  IMAD R5, R2, 0x8, R13 ;  /* 0x0000000802057824 */ /* 0x004fe200078e020d */
[CC--:B------:R-:W-:Y:S02]  /*91d0*/  LEA R12, P6, R13.reuse, R0.reuse, 0x1 ;  /* 0x000000000d0c7211 */ /* 0x0c0fe400078c08ff */
[----:B------:R-:W-:Y:S01]  /*91e0*/  PRMT R22, R22, 0x7632, R22 ;  /* 0x0000763216167816 */ /* 0x000fe20000000016 */
[----:B------:R-:W-:Y:S01]  /*91f0*/  IMAD R21, R2, 0x8, R5 ;  /* 0x0000000802157824 */ /* 0x000fe200078e0205 */
[----:B------:R-:W-:Y:S02]  /*9200*/  PRMT R26, R26, 0x7632, R26 ;  /* 0x000076321a1a7816 */ /* 0x000fe4000000001a */
[-C--:B------:R-:W-:Y:S02]  /*9210*/  LEA.HI.X.SX32 R13, R13, R3.reuse, 0x1, P6 ;  /* 0x000000030d0d7211 */ /* 0x080fe400030f0eff */
[C---:B------:R-:W-:Y:S01]  /*9220*/  LEA R4, P6, R5.reuse, R0, 0x1 ;  /* 0x0000000005047211 */ /* 0x040fe200078c08ff */
[----:B------:R0:W-:Y:S03]  /*9230*/  @P4 STG.E.U16 desc[UR8][R16.64], R22 ;  /* 0x0000001610004986 */ /* 0x0001e6000c101508 */
[----:B------:R-:W-:-:S02]  /*9240*/  LEA.HI.X.SX32 R5, R5, R3, 0x1, P6 ;  /* 0x0000000305057211 */ /* 0x000fc400030f0eff */
[----:B------:R-:W-:Y:S02]  /*9250*/  PRMT R6, R30, 0x7632, R6 ;  /* 0x000076321e067816 */ /* 0x000fe40000000006 */
[C---:B0-----:R-:W-:Y:S02]  /*9260*/  LEA R16, P6, R21.reuse, R0, 0x1 ;  /* 0x0000000015107211 */ /* 0x041fe400078c08ff */
[----:B------:R-:W-:Y:S02]  /*9270*/  ISETP.LT.AND P5, PT, R252, UR11, !P0 ;  /* 0x0000000bfc007c0c */ /* 0x000fe4000c7a1270 */
[----:B------:R-:W-:Y:S02]  /*9280*/  LEA.HI.X.SX32 R17, R21, R3, 0x1, P6 ;  /* 0x0000000315117211 */ /* 0x000fe400030f0eff */
[----:B------:R-:W-:Y:S02]  /*9290*/  PRMT R34, R34, 0x7632, R34 ;  /* 0x0000763222227816 */ /* 0x000fe40000000022 */
[----:B------:R-:W-:-:S02]  /*92a0*/  ISETP.LT.AND P4, PT, R251, UR11, !P0 ;  /* 0x0000000bfb007c0c */ /* 0x000fc4000c781270 */
[----:B----4-:R-:W-:Y:S02]  /*92b0*/  ISETP.LT.AND P3, PT, R28, UR11, !P0 ;  /* 0x0000000b1c007c0c */ /* 0x010fe4000c761270 */
[----:B-----5:R-:W-:Y:S02]  /*92c0*/  ISETP.LT.AND P1, PT, R24, UR11, !P0 ;  /* 0x0000000b18007c0c */ /* 0x020fe4000c721270 */
[----:B------:R-:W-:-:S09]  /*92d0*/  ISETP.LT.AND P2, PT, R20, UR11, !P0 ;  /* 0x0000000b14007c0c */ /* 0x000fd2000c741270 */
[----:B------:R0:W-:Y:S02]  /*92e0*/  @P3 STG.E.U16 desc[UR8][R8.64], R26 ;  /* 0x0000001a08003986 */ /* 0x0001e4000c101508 */
[----:B0-----:R-:W-:-:S04]  /*92f0*/  IMAD R9, R2, 0x8, R21 ;  /* 0x0000000802097824 */ /* 0x001fc800078e0215 */
[C---:B------:R-:W-:Y:S01]  /*9300*/  IMAD R21, R2.reuse, 0x8, R9 ;  /* 0x0000000802157824 */ /* 0x040fe200078e0209 */
[CC--:B------:R-:W-:Y:S01]  /*9310*/  LEA R8, P6, R9.reuse, R0.reuse, 0x1 ;  /* 0x0000000009087211 */ /* 0x0c0fe200078c08ff */
[----:B------:R0:W-:Y:S02]  /*9320*/  @P1 STG.E.U16 desc[UR8][R12.64], R6 ;  /* 0x000000060c001986 */ /* 0x0001e4000c101508 */
[----:B------:R-:W-:Y:S01]  /*9330*/  IMAD R25, R2, 0x8, R21 ;  /* 0x0000000802197824 */ /* 0x000fe200078e0215 */
[----:B------:R-:W-:Y:S01]  /*9340*/  LEA.HI.X.SX32 R9, R9, R3, 0x1, P6 ;  /* 0x0000000309097211 */ /* 0x000fe200030f0eff */
[----:B------:R1:W-:Y:S01]  /*9350*/  @P2 STG.E.U16 desc[UR8][R4.64], R34 ;  /* 0x0000002204002986 */ /* 0x0003e2000c101508 */
[----:B------:R-:W-:Y:S02]  /*9360*/  ISETP.LT.AND P3, PT, R250, UR11, !P0 ;  /* 0x0000000bfa007c0c */ /* 0x000fe4000c761270 */
[----:B0-----:R-:W-:-:S04]  /*9370*/  LEA R12, P6, R21, R0, 0x1 ;  /* 0x00000000150c7211 */ /* 0x001fc800078c08ff */
[-C--:B------:R-:W-:Y:S01]  /*9380*/  LEA.HI.X.SX32 R13, R21, R3.reuse, 0x1, P6 ;  /* 0x00000003150d7211 */ /* 0x080fe200030f0eff */
[C---:B------:R-:W-:Y:S01]  /*9390*/  IMAD R21, R2.reuse, 0x8, R25 ;  /* 0x0000000802157824 */ /* 0x040fe200078e0219 */
[-C--:B-1----:R-:W-:Y:S01]  /*93a0*/  LEA R4, P6, R25, R0.reuse, 0x1 ;  /* 0x0000000019047211 */ /* 0x082fe200078c08ff */
[----:B------:R0:W-:Y:S01]  /*93b0*/  @P5 STG.E.U16 desc[UR8][R16.64], R11 ;  /* 0x0000000b10005986 */ /* 0x0001e2000c101508 */
[----:B------:R-:W-:Y:S02]  /*93c0*/  ISETP.LT.AND P1, PT, R249, UR11, !P0 ;  /* 0x0000000bf9007c0c */ /* 0x000fe4000c721270 */
[----:B------:R-:W-:Y:S01]  /*93d0*/  LEA.HI.X.SX32 R5, R25, R3, 0x1, P6 ;  /* 0x0000000319057211 */ /* 0x000fe200030f0eff */
[----:B------:R-:W-:Y:S01]  /*93e0*/  IMAD R25, R2, 0x8, R21 ;  /* 0x0000000802197824 */ /* 0x000fe200078e0215 */
[----:B------:R1:W-:Y:S01]  /*93f0*/  @P4 STG.E.U16 desc[UR8][R8.64], R15 ;  /* 0x0000000f08004986 */ /* 0x0003e2000c101508 */
[----:B------:R-:W-:Y:S02]  /*9400*/  ISETP.LT.AND P2, PT, R248, UR11, !P0 ;  /* 0x0000000bf8007c0c */ /* 0x000fe4000c741270 */
[----:B0-----:R-:W-:-:S04]  /*9410*/  LEA R16, P6, R21, R0, 0x1 ;  /* 0x0000000015107211 */ /* 0x001fc800078c08ff */
[-C--:B------:R-:W-:Y:S01]  /*9420*/  LEA.HI.X.SX32 R17, R21, R3.reuse, 0x1, P6 ;  /* 0x0000000315117211 */ /* 0x080fe200030f0eff */
[C---:B------:R-:W-:Y:S01]  /*9430*/  IMAD R21, R2.reuse, 0x8, R25 ;  /* 0x0000000802157824 */ /* 0x040fe200078e0219 */
[C---:B-1----:R-:W-:Y:S01]  /*9440*/  LEA R8, P6, R25.reuse, R0, 0x1 ;  /* 0x0000000019087211 */ /* 0x042fe200078c08ff */
[----:B------:R0:W-:Y:S03]  /*9450*/  @P3 STG.E.U16 desc[UR8][R12.64], R7 ;  /* 0x000000070c003986 */ /* 0x0001e6000c101508 */
[----:B------:R-:W-:Y:S01]  /*9460*/  LEA.HI.X.SX32 R9, R25, R3, 0x1, P6 ;  /* 0x0000000319097211 */ /* 0x000fe200030f0eff */
[----:B------:R-:W-:Y:S01]  /*9470*/  IMAD R25, R2, 0x8, R21 ;  /* 0x0000000802197824 */ /* 0x000fe200078e0215 */
[----:B------:R-:W-:Y:S01]  /*9480*/  ISETP.LT.AND P5, PT, R247, UR11, !P0 ;  /* 0x0000000bf7007c0c */ /* 0x000fe2000c7a1270 */
[----:B------:R1:W-:Y:S01]  /*9490*/  @P1 STG.E.U16 desc[UR8][R4.64], R19 ;  /* 0x0000001304001986 */ /* 0x0003e2000c101508 */
[----:B------:R-:W-:-:S02]  /*94a0*/  ISETP.LT.AND P4, PT, R246, UR11, !P0 ;  /* 0x0000000bf6007c0c */ /* 0x000fc4000c781270 */
[-C--:B0-----:R-:W-:Y:S02]  /*94b0*/  LEA R12, P6, R21, R0.reuse, 0x1 ;  /* 0x00000000150c7211 */ /* 0x081fe400078c08ff */
[----:B------:R-:W-:Y:S02]  /*94c0*/  ISETP.LT.AND P3, PT, R245, UR11, !P0 ;  /* 0x0000000bf5007c0c */ /* 0x000fe4000c761270 */
[-C--:B------:R-:W-:Y:S01]  /*94d0*/  LEA.HI.X.SX32 R13, R21, R3.reuse, 0x1, P6 ;  /* 0x00000003150d7211 */ /* 0x080fe200030f0eff */
[C---:B------:R-:W-:Y:S01]  /*94e0*/  IMAD R21, R2.reuse, 0x8, R25 ;  /* 0x0000000802157824 */ /* 0x040fe200078e0219 */
[CC--:B-1----:R-:W-:Y:S01]  /*94f0*/  LEA R4, P6, R25.reuse, R0.reuse, 0x1 ;  /* 0x0000000019047211 */ /* 0x0c2fe200078c08ff */
[----:B------:R0:W-:Y:S03]  /*9500*/  @P2 STG.E.U16 desc[UR8][R16.64], R23 ;  /* 0x0000001710002986 */ /* 0x0001e6000c101508 */
[----:B------:R-:W-:Y:S01]  /*9510*/  LEA.HI.X.SX32 R5, R25, R3, 0x1, P6 ;  /* 0x0000000319057211 */ /* 0x000fe200030f0eff */
[----:B------:R-:W-:Y:S01]  /*9520*/  IMAD R25, R2, 0x8, R21 ;  /* 0x0000000802197824 */ /* 0x000fe200078e0215 */
[----:B------:R-:W-:Y:S01]  /*9530*/  ISETP.LT.AND P1, PT, R244, UR11, !P0 ;  /* 0x0000000bf4007c0c */ /* 0x000fe2000c721270 */
[----:B------:R1:W-:Y:S01]  /*9540*/  @P5 STG.E.U16 desc[UR8][R8.64], R27 ;  /* 0x0000001b08005986 */ /* 0x0003e2000c101508 */
[----:B0-----:R-:W-:-:S03]  /*9550*/  LEA R16, P6, R21, R0, 0x1 ;  /* 0x0000000015107211 */ /* 0x001fc600078c08ff */
[----:B------:R-:W-:Y:S01]  /*9560*/  @P4 STG.E.U16 desc[UR8][R12.64], R31 ;  /* 0x0000001f0c004986 */ /* 0x000fe2000c101508 */
[----:B------:R-:W-:Y:S01]  /*9570*/  LEA.HI.X.SX32 R17, R21, R3, 0x1, P6 ;  /* 0x0000000315117211 */ /* 0x000fe200030f0eff */
[C---:B------:R-:W-:Y:S02]  /*9580*/  IMAD R21, R2.reuse, 0x8, R25 ;  /* 0x0000000802157824 */ /* 0x040fe400078e0219 */
[----:B------:R0:W-:Y:S01]  /*9590*/  @P3 STG.E.U16 desc[UR8][R4.64], R35 ;  /* 0x0000002304003986 */ /* 0x0001e2000c101508 */
[----:B------:R-:W-:Y:S02]  /*95a0*/  ISETP.LT.AND P2, PT, R243, UR11, !P0 ;  /* 0x0000000bf3007c0c */ /* 0x000fe4000c741270 */
[----:B-1----:R-:W-:Y:S02]  /*95b0*/  LEA R8, P6, R25, R0, 0x1 ;  /* 0x0000000019087211 */ /* 0x002fe400078c08ff */
[----:B0-----:R-:W-:Y:S01]  /*95c0*/  PRMT R5, R11, 0x7632, R5 ;  /* 0x000076320b057816 */ /* 0x001fe20000000005 */
[----:B------:R-:W-:Y:S01]  /*95d0*/  IMAD R11, R2, 0x8, R21 ;  /* 0x00000008020b7824 */ /* 0x000fe200078e0215 */
[----:B------:R-:W-:-:S03]  /*95e0*/  PRMT R7, R15, 0x7632, R7 ;  /* 0x000076320f077816 */ /* 0x000fc60000000007 */
[C---:B------:R-:W-:Y:S01]  /*95f0*/  IMAD R13, R2.reuse, 0x8, R11 ;  /* 0x00000008020d7824 */ /* 0x040fe200078e020b */
[----:B------:R0:W-:Y:S01]  /*9600*/  @P1 STG.E.U16 desc[UR8][R16.64], R5 ;  /* 0x0000000510001986 */ /* 0x0001e2000c101508 */
[-C--:B------:R-:W-:Y:S02]  /*9610*/  LEA R4, P1, R21, R0.reuse, 0x1 ;  /* 0x0000000015047211 */ /* 0x080fe400078208ff */
[C---:B------:R-:W-:Y:S01]  /*9620*/  IMAD R15, R2.reuse, 0x8, R13 ;  /* 0x00000008020f7824 */ /* 0x040fe200078e020d */
[-C--:B------:R-:W-:Y:S02]  /*9630*/  LEA.HI.X.SX32 R9, R25, R3.reuse, 0x1, P6 ;  /* 0x0000000319097211 */ /* 0x080fe400030f0eff */
[-C--:B------:R-:W-:Y:S02]  /*9640*/  LEA R12, P6, R13, R0.reuse, 0x1 ;  /* 0x000000000d0c7211 */ /* 0x080fe400078c08ff */
[----:B0-----:R-:W-:Y:S01]  /*9650*/  LEA.HI.X.SX32 R5, R21, R3, 0x1, P1 ;  /* 0x0000000315057211 */ /* 0x001fe200008f0eff */
[----:B------:R-:W-:Y:S01]  /*9660*/  IMAD R21, R2, 0x8, R15 ;  /* 0x0000000802157824 */ /* 0x000fe200078e020f */
[----:B------:R0:W-:Y:S01]  /*9670*/  @P2 STG.E.U16 desc[UR8][R8.64], R7 ;  /* 0x0000000708002986 */ /* 0x0001e2000c101508 */
[----:B------:R-:W-:-:S02]  /*9680*/  LEA R10, P2, R11, R0, 0x1 ;  /* 0x000000000b0a7211 */ /* 0x000fc400078408ff */
[----:B------:R-:W-:Y:S01]  /*9690*/  LEA.HI.X.SX32 R13, R13, R3, 0x1, P6 ;  /* 0x000000030d0d7211 */ /* 0x000fe200030f0eff */
[----:B------:R-:W-:Y:S01]  /*96a0*/  IMAD R6, R2, 0x8, R21 ;  /* 0x0000000802067824 */ /* 0x000fe200078e0215 */
[----:B------:R-:W-:Y:S02]  /*96b0*/  ISETP.LT.AND P5, PT, R242, UR11, !P0 ;  /* 0x0000000bf2007c0c */ /* 0x000fe4000c7a1270 */
[-C--:B------:R-:W-:Y:S02]  /*96c0*/  LEA R14, P6, R15, R0.reuse, 0x1 ;  /* 0x000000000f0e7211 */ /* 0x080fe400078c08ff */
[----:B------:R-:W-:Y:S02]  /*96d0*/  ISETP.LT.AND P4, PT, R241, UR11, !P0 ;  /* 0x0000000bf1007c0c */ /* 0x000fe4000c781270 */
[----:B0-----:R-:W-:Y:S02]  /*96e0*/  LEA R8, P1, R21, R0, 0x1 ;  /* 0x0000000015087211 */ /* 0x001fe400078208ff */
[----:B------:R-:W-:-:S02]  /*96f0*/  ISETP.LT.AND P3, PT, R240, UR11, !P0 ;  /* 0x0000000bf0007c0c */ /* 0x000fc4000c761270 */
[-C--:B------:R-:W-:Y:S02]  /*9700*/  LEA.HI.X.SX32 R11, R11, R3.reuse, 0x1, P2 ;  /* 0x000000030b0b7211 */ /* 0x080fe400010f0eff */
[----:B------:R-:W-:Y:S02]  /*9710*/  ISETP.LT.AND P2, PT, R239, UR11, !P0 ;  /* 0x0000000bef007c0c */ /* 0x000fe4000c741270 */
[-C--:B------:R-:W-:Y:S02]  /*9720*/  LEA.HI.X.SX32 R9, R21, R3.reuse, 0x1, P1 ;  /* 0x0000000315097211 */ /* 0x080fe400008f0eff */
[----:B------:R-:W-:Y:S02]  /*9730*/  LEA.HI.X.SX32 R15, R15, R3, 0x1, P6 ;  /* 0x000000030f0f7211 */ /* 0x000fe400030f0eff */
[----:B------:R-:W-:Y:S02]  /*9740*/  ISETP.LT.AND P1, PT, R238, UR11, !P0 ;  /* 0x0000000bee007c0c */ /* 0x000fe4000c721270 */
[----:B------:R-:W-:-:S02]  /*9750*/  LEA R2, P6, R6, R0, 0x1 ;  /* 0x0000000006027211 */ /* 0x000fc400078c08ff */
[----:B------:R-:W-:Y:S02]  /*9760*/  ISETP.LT.AND P0, PT, R237, UR11, !P0 ;  /* 0x0000000bed007c0c */ /* 0x000fe4000c701270 */
[----:B------:R-:W-:Y:S02]  /*9770*/  PRMT R7, R7, 0x7632, R7 ;  /* 0x0000763207077816 */ /* 0x000fe40000000007 */
[----:B------:R-:W-:Y:S02]  /*9780*/  LEA.HI.X.SX32 R3, R6, R3, 0x1, P6 ;  /* 0x0000000306037211 */ /* 0x000fe400030f0eff */
[----:B------:R-:W-:Y:S02]  /*9790*/  PRMT R19, R19, 0x7632, R19 ;  /* 0x0000763213137816 */ /* 0x000fe40000000013 */
[----:B------:R-:W-:Y:S02]  /*97a0*/  PRMT R6, R23, 0x7632, R6 ;  /* 0x0000763217067816 */ /* 0x000fe40000000006 */
[----:B------:R-:W-:Y:S01]  /*97b0*/  PRMT R27, R27, 0x7632, R27 ;  /* 0x000076321b1b7816 */ /* 0x000fe2000000001b */
[----:B------:R0:W-:Y:S01]  /*97c0*/  @P5 STG.E.U16 desc[UR8][R4.64], R7 ;  /* 0x0000000704005986 */ /* 0x0001e2000c101508 */
[----:B------:R-:W-:-:S03]  /*97d0*/  PRMT R31, R31, 0x7632, R31 ;  /* 0x000076321f1f7816 */ /* 0x000fc6000000001f */
[----:B------:R0:W-:Y:S04]  /*97e0*/  @P4 STG.E.U16 desc[UR8][R10.64], R19 ;  /* 0x000000130a004986 */ /* 0x0001e8000c101508 */
[----:B------:R0:W-:Y:S04]  /*97f0*/  @P3 STG.E.U16 desc[UR8][R12.64], R6 ;  /* 0x000000060c003986 */ /* 0x0001e8000c101508 */
[----:B------:R0:W-:Y:S04]  /*9800*/  @P2 STG.E.U16 desc[UR8][R14.64], R27 ;  /* 0x0000001b0e002986 */ /* 0x0001e8000c101508 */
[----:B------:R0:W-:Y:S01]  /*9810*/  @P1 STG.E.U16 desc[UR8][R8.64], R31 ;  /* 0x0000001f08001986 */ /* 0x0001e2000c101508 */
[----:B------:R-:W-:Y:S05]  /*9820*/  @!P0 EXIT ;  /* 0x000000000000894d */ /* 0x000fea0003800000 */
[----:B------:R-:W-:-:S05]  /*9830*/  PRMT R35, R35, 0x7632, R35 ;  /* 0x0000763223237816 */ /* 0x000fca0000000023 */
[----:B------:R-:W-:Y:S01]  /*9840*/  STG.E.U16 desc[UR8][R2.64], R35 ;  /* 0x0000002302007986 */ /* 0x000fe2000c101508 */
[----:B------:R-:W-:Y:S05]  /*9850*/  EXIT ;  /* 0x000000000000794d */ /* 0x000fea0003800000 */
.L_x_3:
[----:B------:R-:W-:-:S00]  /*9860*/  BRA `(.L_x_3) ;  /* 0xfffffffc00fc7947 */ /* 0x000fc0000383ffff */
[----:B------:R-:W-:-:S00]  /*9870*/  NOP ;  /* 0x0000000000007918 */ /* 0x000fc00000000000 */
        /* <DEDUP_REMOVED lines=8> */
.L_x_4:


//--------------------- .nv.shared.matmul_kernel  --------------------------
	.section	.nv.shared.matmul_kernel,"aw",@nobits
	.sectionflags	@""
	.align	16
	.zero		1024


//--------------------- .nv.shared.reserved.0     --------------------------
	.section	.nv.shared.reserved.0,"aw",@nobits
	.weak		__nv_reservedSMEM_offset_0_alias
	.size		__nv_reservedSMEM_offset_0_alias, 0, 0
	.other		__nv_reservedSMEM_offset_0_alias,@"STO_CUDA_RESERVED_SHARED STV_DEFAULT"
__nv_reservedSMEM_offset_0_alias:
	.zero		0


//--------------------- .nv.constant0.matmul_kernel --------------------------
	.section	.nv.constant0.matmul_kernel,"a",@progbits
	.sectionflags	@""
	.align	4
.nv.constant0.matmul_kernel:
	.zero		608


//--------------------- SYMBOLS --------------------------

	.type		.nv.reservedSmem.offset0,@object
	.size		.nv.reservedSmem.offset0,0x4
